//
// Generated by NVIDIA NVVM Compiler
//
// Compiler Build ID: CL-36424714
// Cuda compilation tools, release 13.0, V13.0.88
// Based on NVVM 20.0.0
//

.version 9.0
.target sm_100
.address_size 64

	// .globl	_Z16replace_zero_gpuPdiii

.visible .entry _Z16replace_zero_gpuPdiii(
	.param .u64 .ptr .align 1 _Z16replace_zero_gpuPdiii_param_0,
	.param .u32 _Z16replace_zero_gpuPdiii_param_1,
	.param .u32 _Z16replace_zero_gpuPdiii_param_2,
	.param .u32 _Z16replace_zero_gpuPdiii_param_3
)
{
	.reg .pred 	%p<6>;
	.reg .b32 	%r<17>;
	.reg .b64 	%rd<11>;
	.reg .b64 	%fd<8>;

	ld.param.u64 	%rd3, [_Z16replace_zero_gpuPdiii_param_0];
	ld.param.u32 	%r6, [_Z16replace_zero_gpuPdiii_param_1];
	ld.param.u32 	%r7, [_Z16replace_zero_gpuPdiii_param_2];
	ld.param.u32 	%r8, [_Z16replace_zero_gpuPdiii_param_3];
	cvta.to.global.u64 	%rd1, %rd3;
	mad.lo.s32 	%r9, %r8, %r7, %r8;
	mul.wide.s32 	%rd4, %r9, 8;
	add.s64 	%rd2, %rd1, %rd4;
	ld.global.f64 	%fd1, [%rd2];
	abs.f64 	%fd2, %fd1;
	setp.gtu.f64 	%p1, %fd2, 0d3F1A36E2EB1C432D;
	@%p1 bra 	$L__BB0_7;
	setp.ge.s32 	%p2, %r8, %r6;
	mov.u32 	%r16, %r8;
	@%p2 bra 	$L__BB0_5;
	mov.u32 	%r15, %r8;
$L__BB0_3:
	mad.lo.s32 	%r10, %r15, %r7, %r8;
	mul.wide.s32 	%rd5, %r10, 8;
	add.s64 	%rd6, %rd1, %rd5;
	ld.global.f64 	%fd3, [%rd6];
	abs.f64 	%fd4, %fd3;
	setp.gt.f64 	%p3, %fd4, 0d3F1A36E2EB1C432D;
	mov.u32 	%r16, %r15;
	@%p3 bra 	$L__BB0_5;
	add.s32 	%r15, %r15, 1;
	setp.ne.s32 	%p4, %r15, %r6;
	mov.u32 	%r16, %r6;
	@%p4 bra 	$L__BB0_3;
$L__BB0_5:
	mov.u32 	%r11, %ntid.x;
	mov.u32 	%r12, %ctaid.x;
	mov.u32 	%r13, %tid.x;
	mad.lo.s32 	%r4, %r11, %r12, %r13;
	add.s32 	%r5, %r8, %r4;
	setp.ge.s32 	%p5, %r5, %r7;
	@%p5 bra 	$L__BB0_7;
	bar.sync 	0;
	mad.lo.s32 	%r14, %r16, %r7, %r5;
	mul.wide.s32 	%rd7, %r14, 8;
	add.s64 	%rd8, %rd1, %rd7;
	ld.global.f64 	%fd5, [%rd8];
	mul.wide.s32 	%rd9, %r4, 8;
	add.s64 	%rd10, %rd2, %rd9;
	ld.global.f64 	%fd6, [%rd10];
	add.f64 	%fd7, %fd5, %fd6;
	st.global.f64 	[%rd10], %fd7;
$L__BB0_7:
	ret;

}
	// .globl	_Z22column_elimination_gpuPdiii
.visible .entry _Z22column_elimination_gpuPdiii(
	.param .u64 .ptr .align 1 _Z22column_elimination_gpuPdiii_param_0,
	.param .u32 _Z22column_elimination_gpuPdiii_param_1,
	.param .u32 _Z22column_elimination_gpuPdiii_param_2,
	.param .u32 _Z22column_elimination_gpuPdiii_param_3
)
{
	.reg .pred 	%p<2>;
	.reg .b32 	%r<19>;
	.reg .b64 	%rd<10>;
	.reg .b64 	%fd<8>;

	ld.param.u64 	%rd1, [_Z22column_elimination_gpuPdiii_param_0];
	ld.param.u32 	%r5, [_Z22column_elimination_gpuPdiii_param_1];
	ld.param.u32 	%r3, [_Z22column_elimination_gpuPdiii_param_2];
	ld.param.u32 	%r4, [_Z22column_elimination_gpuPdiii_param_3];
	mov.u32 	%r6, %ntid.x;
	mov.u32 	%r7, %ctaid.x;
	mov.u32 	%r8, %tid.x;
	mad.lo.s32 	%r1, %r6, %r7, %r8;
	not.b32 	%r9, %r4;
	add.s32 	%r10, %r5, %r9;
	sub.s32 	%r2, %r3, %r4;
	mul.lo.s32 	%r11, %r10, %r2;
	setp.ge.s32 	%p1, %r1, %r11;
	@%p1 bra 	$L__BB1_2;
	cvta.to.global.u64 	%rd2, %rd1;
	div.s32 	%r12, %r1, %r2;
	mul.lo.s32 	%r13, %r12, %r2;
	sub.s32 	%r14, %r1, %r13;
	add.s32 	%r15, %r4, %r12;
	mad.lo.s32 	%r16, %r3, %r15, %r3;
	mad.lo.s32 	%r17, %r4, %r3, %r4;
	add.s32 	%r18, %r16, %r4;
	mul.wide.s32 	%rd3, %r18, 8;
	add.s64 	%rd4, %rd2, %rd3;
	ld.global.f64 	%fd1, [%rd4];
	mul.wide.s32 	%rd5, %r17, 8;
	add.s64 	%rd6, %rd2, %rd5;
	ld.global.f64 	%fd2, [%rd6];
	div.rn.f64 	%fd3, %fd1, %fd2;
	mul.wide.s32 	%rd7, %r14, 8;
	add.s64 	%rd8, %rd6, %rd7;
	ld.global.f64 	%fd4, [%rd8];
	mul.f64 	%fd5, %fd3, %fd4;
	add.s64 	%rd9, %rd4, %rd7;
	ld.global.f64 	%fd6, [%rd9];
	sub.f64 	%fd7, %fd6, %fd5;
	st.global.f64 	[%rd9], %fd7;
$L__BB1_2:
	ret;

}
	// .globl	_Z15multiple_columnPdiii
.visible .entry _Z15multiple_columnPdiii(
	.param .u64 .ptr .align 1 _Z15multiple_columnPdiii_param_0,
	.param .u32 _Z15multiple_columnPdiii_param_1,
	.param .u32 _Z15multiple_columnPdiii_param_2,
	.param .u32 _Z15multiple_columnPdiii_param_3
)
{
	.reg .b32 	%r<13>;
	.reg .b64 	%rd<7>;
	.reg .b64 	%fd<4>;

	ld.param.u64 	%rd1, [_Z15multiple_columnPdiii_param_0];
	ld.param.u32 	%r1, [_Z15multiple_columnPdiii_param_1];
	ld.param.u32 	%r2, [_Z15multiple_columnPdiii_param_2];
	ld.param.u32 	%r3, [_Z15multiple_columnPdiii_param_3];
	cvta.to.global.u64 	%rd2, %rd1;
	mov.u32 	%r4, %tid.x;
	add.s32 	%r5, %r3, 1;
	add.s32 	%r6, %r4, %r1;
	sub.s32 	%r7, %r6, %r2;
	add.s32 	%r8, %r7, %r5;
	add.s32 	%r9, %r8, 2;
	mad.lo.s32 	%r10, %r9, %r2, -1;
	mul.wide.s32 	%rd3, %r10, 8;
	add.s64 	%rd4, %rd2, %rd3;
	ld.global.f64 	%fd1, [%rd4];
	add.s32 	%r11, %r5, %r4;
	mad.lo.s32 	%r12, %r3, %r2, %r11;
	mul.wide.s32 	%rd5, %r12, 8;
	add.s64 	%rd6, %rd2, %rd5;
	ld.global.f64 	%fd2, [%rd6];
	mul.f64 	%fd3, %fd1, %fd2;
	st.global.f64 	[%rd6], %fd3;
	ret;

}
	// .globl	_Z23reverse_row_eliminationPdiii
.visible .entry _Z23reverse_row_eliminationPdiii(
	.param .u64 .ptr .align 1 _Z23reverse_row_eliminationPdiii_param_0,
	.param .u32 _Z23reverse_row_eliminationPdiii_param_1,
	.param .u32 _Z23reverse_row_eliminationPdiii_param_2,
	.param .u32 _Z23reverse_row_eliminationPdiii_param_3
)
{
	.reg .pred 	%p<9>;
	.reg .b32 	%r<17>;
	.reg .b64 	%rd<15>;
	.reg .b64 	%fd<12>;

	ld.param.u64 	%rd6, [_Z23reverse_row_eliminationPdiii_param_0];
	ld.param.u32 	%r9, [_Z23reverse_row_eliminationPdiii_param_2];
	ld.param.u32 	%r10, [_Z23reverse_row_eliminationPdiii_param_3];
	cvta.to.global.u64 	%rd1, %rd6;
	mov.u32 	%r1, %tid.x;
	add.s32 	%r2, %r9, -2;
	sub.s32 	%r16, %r2, %r10;
	mul.lo.s32 	%r4, %r10, %r9;
	add.s32 	%r5, %r4, %r10;
	setp.lt.s32 	%p1, %r16, 2;
	@%p1 bra 	$L__BB3_6;
	add.s32 	%r6, %r1, 1;
	add.s32 	%r11, %r6, %r5;
	mul.wide.s32 	%rd7, %r11, 8;
	add.s64 	%rd2, %rd1, %rd7;
$L__BB3_2:
	shr.u32 	%r8, %r16, 1;
	setp.ge.u32 	%p2, %r1, %r8;
	@%p2 bra 	$L__BB3_9;
	mul.wide.u32 	%rd8, %r8, 8;
	add.s64 	%rd3, %rd2, %rd8;
	ld.global.f64 	%fd2, [%rd3];
	ld.global.f64 	%fd3, [%rd2];
	add.f64 	%fd1, %fd2, %fd3;
	st.global.f64 	[%rd2], %fd1;
	mov.b64 	%rd9, 0;
	st.global.u64 	[%rd3], %rd9;
	and.b32  	%r13, %r16, 1;
	setp.eq.b32 	%p3, %r13, 1;
	not.pred 	%p4, %p3;
	setp.ne.s32 	%p5, %r6, %r8;
	or.pred  	%p6, %p4, %p5;
	@%p6 bra 	$L__BB3_5;
	ld.global.f64 	%fd4, [%rd3+8];
	add.f64 	%fd5, %fd4, %fd1;
	st.global.f64 	[%rd2], %fd5;
	mov.b64 	%rd10, 0;
	st.global.u64 	[%rd3+8], %rd10;
$L__BB3_5:
	bar.sync 	0;
	setp.gt.u32 	%p7, %r16, 3;
	mov.u32 	%r16, %r8;
	@%p7 bra 	$L__BB3_2;
$L__BB3_6:
	add.s32 	%r15, %r4, %r9;
	setp.eq.s32 	%p8, %r2, %r10;
	mul.wide.s32 	%rd11, %r5, 8;
	add.s64 	%rd4, %rd1, %rd11;
	mul.wide.s32 	%rd12, %r15, 8;
	add.s64 	%rd5, %rd1, %rd12;
	@%p8 bra 	$L__BB3_8;
	ld.global.f64 	%fd6, [%rd4+8];
	ld.global.f64 	%fd7, [%rd5+-8];
	sub.f64 	%fd8, %fd7, %fd6;
	st.global.f64 	[%rd5+-8], %fd8;
	mov.b64 	%rd13, 0;
	st.global.u64 	[%rd4+8], %rd13;
$L__BB3_8:
	ld.global.f64 	%fd9, [%rd5+-8];
	ld.global.f64 	%fd10, [%rd4];
	div.rn.f64 	%fd11, %fd9, %fd10;
	st.global.f64 	[%rd5+-8], %fd11;
	mov.b64 	%rd14, 4607182418800017408;
	st.global.u64 	[%rd4], %rd14;
$L__BB3_9:
	ret;

}


// ===== COMPILED SASS (sm_100) =====

	.target	sm_100

	.elftype	@"ET_EXEC"


//--------------------- .note.nv.tkinfo           --------------------------
	.section	.note.nv.tkinfo,"",@"SHT_NOTE"
	.sectionflags	@"SHF_NOTE_NV_TKINFO"
	.tkinfo
        /*0018*/ 	.word	0x00000002
        /*0030*/ 	.string	""
        /*0030*/ 	.string	"ptxas"
        /*0030*/ 	.string	"Cuda compilation tools, release 13.0, V13.0.88"
        /*0030*/ 	.string	"Build cuda_13.0.r13.0/compiler.36424714_0"
        /*0030*/ 	.string	"-arch sm_100 -m 64 "



//--------------------- .note.nv.cuinfo           --------------------------
	.section	.note.nv.cuinfo,"",@"SHT_NOTE"
	.sectionflags	@"SHF_NOTE_NV_CUINFO"
        /*0018*/ 	.short	0x0002
        /*001a*/ 	.short	0x0064
        /*001c*/ 	.short	0x0082
	.zero		2


//--------------------- .nv.info                  --------------------------
	.section	.nv.info,"",@"SHT_CUDA_INFO"
	.align	4


	//----- nvinfo : EIATTR_REGCOUNT
	.align		4
        /*0000*/ 	.byte	0x04, 0x2f
        /*0002*/ 	.short	(.L_1 - .L_0)
	.align		4
.L_0:
        /*0004*/ 	.word	index@(_Z16replace_zero_gpuPdiii)
        /*0008*/ 	.word	0x0000000d


	//----- nvinfo : EIATTR_FRAME_SIZE
	.align		4
.L_1:
        /*000c*/ 	.byte	0x04, 0x11
        /*000e*/ 	.short	(.L_3 - .L_2)
	.align		4
.L_2:
        /*0010*/ 	.word	index@(_Z16replace_zero_gpuPdiii)
        /*0014*/ 	.word	0x00000000


	//----- nvinfo : EIATTR_REGCOUNT
	.align		4
.L_3:
        /*0018*/ 	.byte	0x04, 0x2f
        /*001a*/ 	.short	(.L_5 - .L_4)
	.align		4
.L_4:
        /*001c*/ 	.word	index@(_Z22column_elimination_gpuPdiii)
        /*0020*/ 	.word	0x0000001c


	//----- nvinfo : EIATTR_FRAME_SIZE
	.align		4
.L_5:
        /*0024*/ 	.byte	0x04, 0x11
        /*0026*/ 	.short	(.L_7 - .L_6)
	.align		4
.L_6:
        /*0028*/ 	.word	index@($__internal_1_$__cuda_sm20_div_rn_f64_full)
        /*002c*/ 	.word	0x00000000


	//----- nvinfo : EIATTR_FRAME_SIZE
	.align		4
.L_7:
        /*0030*/ 	.byte	0x04, 0x11
        /*0032*/ 	.short	(.L_9 - .L_8)
	.align		4
.L_8:
        /*0034*/ 	.word	index@(_Z22column_elimination_gpuPdiii)
        /*0038*/ 	.word	0x00000000


	//----- nvinfo : EIATTR_REGCOUNT
	.align		4
.L_9:
        /*003c*/ 	.byte	0x04, 0x2f
        /*003e*/ 	.short	(.L_11 - .L_10)
	.align		4
.L_10:
        /*0040*/ 	.word	index@(_Z15multiple_columnPdiii)
        /*0044*/ 	.word	0x0000000a


	//----- nvinfo : EIATTR_FRAME_SIZE
	.align		4
.L_11:
        /*0048*/ 	.byte	0x04, 0x11
        /*004a*/ 	.short	(.L_13 - .L_12)
	.align		4
.L_12:
        /*004c*/ 	.word	index@(_Z15multiple_columnPdiii)
        /*0050*/ 	.word	0x00000000


	//----- nvinfo : EIATTR_REGCOUNT
	.align		4
.L_13:
        /*0054*/ 	.byte	0x04, 0x2f
        /*0056*/ 	.short	(.L_15 - .L_14)
	.align		4
.L_14:
        /*0058*/ 	.word	index@(_Z23reverse_row_eliminationPdiii)
        /*005c*/ 	.word	0x0000001c


	//----- nvinfo : EIATTR_FRAME_SIZE
	.align		4
.L_15:
        /*0060*/ 	.byte	0x04, 0x11
        /*0062*/ 	.short	(.L_17 - .L_16)
	.align		4
.L_16:
        /*0064*/ 	.word	index@($__internal_0_$__cuda_sm20_div_rn_f64_full)
        /*0068*/ 	.word	0x00000000


	//----- nvinfo : EIATTR_FRAME_SIZE
	.align		4
.L_17:
        /*006c*/ 	.byte	0x04, 0x11
        /*006e*/ 	.short	(.L_19 - .L_18)
	.align		4
.L_18:
        /*0070*/ 	.word	index@(_Z23reverse_row_eliminationPdiii)
        /*0074*/ 	.word	0x00000000


	//----- nvinfo : EIATTR_MIN_STACK_SIZE
	.align		4
.L_19:
        /*0078*/ 	.byte	0x04, 0x12
        /*007a*/ 	.short	(.L_21 - .L_20)
	.align		4
.L_20:
        /*007c*/ 	.word	index@(_Z23reverse_row_eliminationPdiii)
        /*0080*/ 	.word	0x00000000


	//----- nvinfo : EIATTR_MIN_STACK_SIZE
	.align		4
.L_21:
        /*0084*/ 	.byte	0x04, 0x12
        /*0086*/ 	.short	(.L_23 - .L_22)
	.align		4
.L_22:
        /*0088*/ 	.word	index@(_Z15multiple_columnPdiii)
        /*008c*/ 	.word	0x00000000


	//----- nvinfo : EIATTR_MIN_STACK_SIZE
	.align		4
.L_23:
        /*0090*/ 	.byte	0x04, 0x12
        /*0092*/ 	.short	(.L_25 - .L_24)
	.align		4
.L_24:
        /*0094*/ 	.word	index@(_Z22column_elimination_gpuPdiii)
        /*0098*/ 	.word	0x00000000


	//----- nvinfo : EIATTR_MIN_STACK_SIZE
	.align		4
.L_25:
        /*009c*/ 	.byte	0x04, 0x12
        /*009e*/ 	.short	(.L_27 - .L_26)
	.align		4
.L_26:
        /*00a0*/ 	.word	index@(_Z16replace_zero_gpuPdiii)
        /*00a4*/ 	.word	0x00000000
.L_27:


//--------------------- .nv.compat                --------------------------
	.section	.nv.compat,"",@"SHT_CUDA_COMPAT_INFO"
	.align	4
        /*0000*/ 	.byte	0x02, 0x09, 0x00, 0x00, 0x02, 0x02, 0x01, 0x00, 0x02, 0x05, 0x05, 0x00, 0x03, 0x07, 0x01, 0x01
        /*0010*/ 	.byte	0x02, 0x03, 0x00, 0x00, 0x02, 0x06, 0x01, 0x00, 0x04, 0x0b, 0x08, 0x00, 0x01, 0x00, 0x00, 0x00
        /*0020*/ 	.byte	0x00, 0x00, 0x00, 0x00


//--------------------- .nv.info._Z23reverse_row_eliminationPdiii --------------------------
	.section	.nv.info._Z23reverse_row_eliminationPdiii,"",@"SHT_CUDA_INFO"
	.sectionflags	@""
	.align	4


	//----- nvinfo : EIATTR_CUDA_API_VERSION
	.align		4
        /*0000*/ 	.byte	0x04, 0x37
        /*0002*/ 	.short	(.L_29 - .L_28)
.L_28:
        /*0004*/ 	.word	0x00000082


	//----- nvinfo : EIATTR_KPARAM_INFO
	.align		4
.L_29:
        /*0008*/ 	.byte	0x04, 0x17
        /*000a*/ 	.short	(.L_31 - .L_30)
.L_30:
        /*000c*/ 	.word	0x00000000
        /*0010*/ 	.short	0x0003
        /*0012*/ 	.short	0x0010
        /*0014*/ 	.byte	0x00, 0xf0, 0x11, 0x00


	//----- nvinfo : EIATTR_KPARAM_INFO
	.align		4
.L_31:
        /*0018*/ 	.byte	0x04, 0x17
        /*001a*/ 	.short	(.L_33 - .L_32)
.L_32:
        /*001c*/ 	.word	0x00000000
        /*0020*/ 	.short	0x0002
        /*0022*/ 	.short	0x000c
        /*0024*/ 	.byte	0x00, 0xf0, 0x11, 0x00


	//----- nvinfo : EIATTR_KPARAM_INFO
	.align		4
.L_33:
        /*0028*/ 	.byte	0x04, 0x17
        /*002a*/ 	.short	(.L_35 - .L_34)
.L_34:
        /*002c*/ 	.word	0x00000000
        /*0030*/ 	.short	0x0001
        /*0032*/ 	.short	0x0008
        /*0034*/ 	.byte	0x00, 0xf0, 0x11, 0x00


	//----- nvinfo : EIATTR_KPARAM_INFO
	.align		4
.L_35:
        /*0038*/ 	.byte	0x04, 0x17
        /*003a*/ 	.short	(.L_37 - .L_36)
.L_36:
        /*003c*/ 	.word	0x00000000
        /*0040*/ 	.short	0x0000
        /*0042*/ 	.short	0x0000
        /*0044*/ 	.byte	0x00, 0xf5, 0x21, 0x00


	//----- nvinfo : EIATTR_SPARSE_MMA_MASK
	.align		4
.L_37:
        /*0048*/ 	.byte	0x03, 0x50
        /*004a*/ 	.short	0x0000


	//----- nvinfo : EIATTR_MAXREG_COUNT
	.align		4
        /*004c*/ 	.byte	0x03, 0x1b
        /*004e*/ 	.short	0x00ff


	//----- nvinfo : EIATTR_NUM_BARRIERS
	.align		4
        /*0050*/ 	.byte	0x02, 0x4c
        /*0052*/ 	.byte	0x01
	.zero		1


	//----- nvinfo : EIATTR_MERCURY_ISA_VERSION
	.align		4
        /*0054*/ 	.byte	0x03, 0x5f
        /*0056*/ 	.short	0x0101


	//----- nvinfo : EIATTR_VRC_CTA_INIT_COUNT
	.align		4
        /*0058*/ 	.byte	0x02, 0x4a
	.zero		1
	.zero		1


	//----- nvinfo : EIATTR_EXIT_INSTR_OFFSETS
	.align		4
        /*005c*/ 	.byte	0x04, 0x1c
        /*005e*/ 	.short	(.L_39 - .L_38)


	//   ....[0]....
.L_38:
        /*0060*/ 	.word	0x00000100


	//   ....[1]....
        /*0064*/ 	.word	0x000004a0


	//----- nvinfo : EIATTR_CRS_STACK_SIZE
	.align		4
.L_39:
        /*0068*/ 	.byte	0x04, 0x1e
        /*006a*/ 	.short	(.L_41 - .L_40)
.L_40:
        /*006c*/ 	.word	0x00000000


	//----- nvinfo : EIATTR_CBANK_PARAM_SIZE
	.align		4
.L_41:
        /*0070*/ 	.byte	0x03, 0x19
        /*0072*/ 	.short	0x0014


	//----- nvinfo : EIATTR_PARAM_CBANK
	.align		4
        /*0074*/ 	.byte	0x04, 0x0a
        /*0076*/ 	.short	(.L_43 - .L_42)
	.align		4
.L_42:
        /*0078*/ 	.word	index@(.nv.constant0._Z23reverse_row_eliminationPdiii)
        /*007c*/ 	.short	0x0380
        /*007e*/ 	.short	0x0014


	//----- nvinfo : EIATTR_SW_WAR
	.align		4
.L_43:
        /*0080*/ 	.byte	0x04, 0x36
        /*0082*/ 	.short	(.L_45 - .L_44)
.L_44:
        /*0084*/ 	.word	0x00000008
.L_45:


//--------------------- .nv.info._Z15multiple_columnPdiii --------------------------
	.section	.nv.info._Z15multiple_columnPdiii,"",@"SHT_CUDA_INFO"
	.sectionflags	@""
	.align	4


	//----- nvinfo : EIATTR_CUDA_API_VERSION
	.align		4
        /*0000*/ 	.byte	0x04, 0x37
        /*0002*/ 	.short	(.L_47 - .L_46)
.L_46:
        /*0004*/ 	.word	0x00000082


	//----- nvinfo : EIATTR_KPARAM_INFO
	.align		4
.L_47:
        /*0008*/ 	.byte	0x04, 0x17
        /*000a*/ 	.short	(.L_49 - .L_48)
.L_48:
        /*000c*/ 	.word	0x00000000
        /*0010*/ 	.short	0x0003
        /*0012*/ 	.short	0x0010
        /*0014*/ 	.byte	0x00, 0xf0, 0x11, 0x00


	//----- nvinfo : EIATTR_KPARAM_INFO
	.align		4
.L_49:
        /*0018*/ 	.byte	0x04, 0x17
        /*001a*/ 	.short	(.L_51 - .L_50)
.L_50:
        /*001c*/ 	.word	0x00000000
        /*0020*/ 	.short	0x0002
        /*0022*/ 	.short	0x000c
        /*0024*/ 	.byte	0x00, 0xf0, 0x11, 0x00


	//----- nvinfo : EIATTR_KPARAM_INFO
	.align		4
.L_51:
        /*0028*/ 	.byte	0x04, 0x17
        /*002a*/ 	.short	(.L_53 - .L_52)
.L_52:
        /*002c*/ 	.word	0x00000000
        /*0030*/ 	.short	0x0001
        /*0032*/ 	.short	0x0008
        /*0034*/ 	.byte	0x00, 0xf0, 0x11, 0x00


	//----- nvinfo : EIATTR_KPARAM_INFO
	.align		4
.L_53:
        /*0038*/ 	.byte	0x04, 0x17
        /*003a*/ 	.short	(.L_55 - .L_54)
.L_54:
        /*003c*/ 	.word	0x00000000
        /*0040*/ 	.short	0x0000
        /*0042*/ 	.short	0x0000
        /*0044*/ 	.byte	0x00, 0xf5, 0x21, 0x00


	//----- nvinfo : EIATTR_SPARSE_MMA_MASK
	.align		4
.L_55:
        /*0048*/ 	.byte	0x03, 0x50
        /*004a*/ 	.short	0x0000


	//----- nvinfo : EIATTR_MAXREG_COUNT
	.align		4
        /*004c*/ 	.byte	0x03, 0x1b
        /*004e*/ 	.short	0x00ff


	//----- nvinfo : EIATTR_MERCURY_ISA_VERSION
	.align		4
        /*0050*/ 	.byte	0x03, 0x5f
        /*0052*/ 	.short	0x0101


	//----- nvinfo : EIATTR_VRC_CTA_INIT_COUNT
	.align		4
        /*0054*/ 	.byte	0x02, 0x4a
	.zero		1
	.zero		1


	//----- nvinfo : EIATTR_EXIT_INSTR_OFFSETS
	.align		4
        /*0058*/ 	.byte	0x04, 0x1c
        /*005a*/ 	.short	(.L_57 - .L_56)


	//   ....[0]....
.L_56:
        /*005c*/ 	.word	0x00000130


	//----- nvinfo : EIATTR_CBANK_PARAM_SIZE
	.align		4
.L_57:
        /*0060*/ 	.byte	0x03, 0x19
        /*0062*/ 	.short	0x0014


	//----- nvinfo : EIATTR_PARAM_CBANK
	.align		4
        /*0064*/ 	.byte	0x04, 0x0a
        /*0066*/ 	.short	(.L_59 - .L_58)
	.align		4
.L_58:
        /*0068*/ 	.word	index@(.nv.constant0._Z15multiple_columnPdiii)
        /*006c*/ 	.short	0x0380
        /*006e*/ 	.short	0x0014


	//----- nvinfo : EIATTR_SW_WAR
	.align		4
.L_59:
        /*0070*/ 	.byte	0x04, 0x36
        /*0072*/ 	.short	(.L_61 - .L_60)
.L_60:
        /*0074*/ 	.word	0x00000008
.L_61:


//--------------------- .nv.info._Z22column_elimination_gpuPdiii --------------------------
	.section	.nv.info._Z22column_elimination_gpuPdiii,"",@"SHT_CUDA_INFO"
	.sectionflags	@""
	.align	4


	//----- nvinfo : EIATTR_CUDA_API_VERSION
	.align		4
        /*0000*/ 	.byte	0x04, 0x37
        /*0002*/ 	.short	(.L_63 - .L_62)
.L_62:
        /*0004*/ 	.word	0x00000082


	//----- nvinfo : EIATTR_KPARAM_INFO
	.align		4
.L_63:
        /*0008*/ 	.byte	0x04, 0x17
        /*000a*/ 	.short	(.L_65 - .L_64)
.L_64:
        /*000c*/ 	.word	0x00000000
        /*0010*/ 	.short	0x0003
        /*0012*/ 	.short	0x0010
        /*0014*/ 	.byte	0x00, 0xf0, 0x11, 0x00


	//----- nvinfo : EIATTR_KPARAM_INFO
	.align		4
.L_65:
        /*0018*/ 	.byte	0x04, 0x17
        /*001a*/ 	.short	(.L_67 - .L_66)
.L_66:
        /*001c*/ 	.word	0x00000000
        /*0020*/ 	.short	0x0002
        /*0022*/ 	.short	0x000c
        /*0024*/ 	.byte	0x00, 0xf0, 0x11, 0x00


	//----- nvinfo : EIATTR_KPARAM_INFO
	.align		4
.L_67:
        /*0028*/ 	.byte	0x04, 0x17
        /*002a*/ 	.short	(.L_69 - .L_68)
.L_68:
        /*002c*/ 	.word	0x00000000
        /*0030*/ 	.short	0x0001
        /*0032*/ 	.short	0x0008
        /*0034*/ 	.byte	0x00, 0xf0, 0x11, 0x00


	//----- nvinfo : EIATTR_KPARAM_INFO
	.align		4
.L_69:
        /*0038*/ 	.byte	0x04, 0x17
        /*003a*/ 	.short	(.L_71 - .L_70)
.L_70:
        /*003c*/ 	.word	0x00000000
        /*0040*/ 	.short	0x0000
        /*0042*/ 	.short	0x0000
        /*0044*/ 	.byte	0x00, 0xf5, 0x21, 0x00


	//----- nvinfo : EIATTR_SPARSE_MMA_MASK
	.align		4
.L_71:
        /*0048*/ 	.byte	0x03, 0x50
        /*004a*/ 	.short	0x0000


	//----- nvinfo : EIATTR_MAXREG_COUNT
	.align		4
        /*004c*/ 	.byte	0x03, 0x1b
        /*004e*/ 	.short	0x00ff


	//----- nvinfo : EIATTR_MERCURY_ISA_VERSION
	.align		4
        /*0050*/ 	.byte	0x03, 0x5f
        /*0052*/ 	.short	0x0101


	//----- nvinfo : EIATTR_VRC_CTA_INIT_COUNT
	.align		4
        /*0054*/ 	.byte	0x02, 0x4a
	.zero		1
	.zero		1


	//----- nvinfo : EIATTR_EXIT_INSTR_OFFSETS
	.align		4
        /*0058*/ 	.byte	0x04, 0x1c
        /*005a*/ 	.short	(.L_73 - .L_72)


	//   ....[0]....
.L_72:
        /*005c*/ 	.word	0x000000c0


	//   ....[1]....
        /*0060*/ 	.word	0x000004b0


	//----- nvinfo : EIATTR_CRS_STACK_SIZE
	.align		4
.L_73:
        /*0064*/ 	.byte	0x04, 0x1e
        /*0066*/ 	.short	(.L_75 - .L_74)
.L_74:
        /*0068*/ 	.word	0x00000000


	//----- nvinfo : EIATTR_CBANK_PARAM_SIZE
	.align		4
.L_75:
        /*006c*/ 	.byte	0x03, 0x19
        /*006e*/ 	.short	0x0014


	//----- nvinfo : EIATTR_PARAM_CBANK
	.align		4
        /*0070*/ 	.byte	0x04, 0x0a
        /*0072*/ 	.short	(.L_77 - .L_76)
	.align		4
.L_76:
        /*0074*/ 	.word	index@(.nv.constant0._Z22column_elimination_gpuPdiii)
        /*0078*/ 	.short	0x0380
        /*007a*/ 	.short	0x0014


	//----- nvinfo : EIATTR_SW_WAR
	.align		4
.L_77:
        /*007c*/ 	.byte	0x04, 0x36
        /*007e*/ 	.short	(.L_79 - .L_78)
.L_78:
        /*0080*/ 	.word	0x00000008
.L_79:


//--------------------- .nv.info._Z16replace_zero_gpuPdiii --------------------------
	.section	.nv.info._Z16replace_zero_gpuPdiii,"",@"SHT_CUDA_INFO"
	.sectionflags	@""
	.align	4


	//----- nvinfo : EIATTR_CUDA_API_VERSION
	.align		4
        /*0000*/ 	.byte	0x04, 0x37
        /*0002*/ 	.short	(.L_81 - .L_80)
.L_80:
        /*0004*/ 	.word	0x00000082


	//----- nvinfo : EIATTR_KPARAM_INFO
	.align		4
.L_81:
        /*0008*/ 	.byte	0x04, 0x17
        /*000a*/ 	.short	(.L_83 - .L_82)
.L_82:
        /*000c*/ 	.word	0x00000000
        /*0010*/ 	.short	0x0003
        /*0012*/ 	.short	0x0010
        /*0014*/ 	.byte	0x00, 0xf0, 0x11, 0x00


	//----- nvinfo : EIATTR_KPARAM_INFO
	.align		4
.L_83:
        /*0018*/ 	.byte	0x04, 0x17
        /*001a*/ 	.short	(.L_85 - .L_84)
.L_84:
        /*001c*/ 	.word	0x00000000
        /*0020*/ 	.short	0x0002
        /*0022*/ 	.short	0x000c
        /*0024*/ 	.byte	0x00, 0xf0, 0x11, 0x00


	//----- nvinfo : EIATTR_KPARAM_INFO
	.align		4
.L_85:
        /*0028*/ 	.byte	0x04, 0x17
        /*002a*/ 	.short	(.L_87 - .L_86)
.L_86:
        /*002c*/ 	.word	0x00000000
        /*0030*/ 	.short	0x0001
        /*0032*/ 	.short	0x0008
        /*0034*/ 	.byte	0x00, 0xf0, 0x11, 0x00


	//----- nvinfo : EIATTR_KPARAM_INFO
	.align		4
.L_87:
        /*0038*/ 	.byte	0x04, 0x17
        /*003a*/ 	.short	(.L_89 - .L_88)
.L_88:
        /*003c*/ 	.word	0x00000000
        /*0040*/ 	.short	0x0000
        /*0042*/ 	.short	0x0000
        /*0044*/ 	.byte	0x00, 0xf5, 0x21, 0x00


	//----- nvinfo : EIATTR_SPARSE_MMA_MASK
	.align		4
.L_89:
        /*0048*/ 	.byte	0x03, 0x50
        /*004a*/ 	.short	0x0000


	//----- nvinfo : EIATTR_MAXREG_COUNT
	.align		4
        /*004c*/ 	.byte	0x03, 0x1b
        /*004e*/ 	.short	0x00ff


	//----- nvinfo : EIATTR_NUM_BARRIERS
	.align		4
        /*0050*/ 	.byte	0x02, 0x4c
        /*0052*/ 	.byte	0x01
	.zero		1


	//----- nvinfo : EIATTR_MERCURY_ISA_VERSION
	.align		4
        /*0054*/ 	.byte	0x03, 0x5f
        /*0056*/ 	.short	0x0101


	//----- nvinfo : EIATTR_VRC_CTA_INIT_COUNT
	.align		4
        /*0058*/ 	.byte	0x02, 0x4a
	.zero		1
	.zero		1


	//----- nvinfo : EIATTR_EXIT_INSTR_OFFSETS
	.align		4
        /*005c*/ 	.byte	0x04, 0x1c
        /*005e*/ 	.short	(.L_91 - .L_90)


	//   ....[0]....
.L_90:
        /*0060*/ 	.word	0x000000c0


	//   ....[1]....
        /*0064*/ 	.word	0x00000270


	//   ....[2]....
        /*0068*/ 	.word	0x00000300


	//----- nvinfo : EIATTR_CBANK_PARAM_SIZE
	.align		4
.L_91:
        /*006c*/ 	.byte	0x03, 0x19
        /*006e*/ 	.short	0x0014


	//----- nvinfo : EIATTR_PARAM_CBANK
	.align		4
        /*0070*/ 	.byte	0x04, 0x0a
        /*0072*/ 	.short	(.L_93 - .L_92)
	.align		4
.L_92:
        /*0074*/ 	.word	index@(.nv.constant0._Z16replace_zero_gpuPdiii)
        /*0078*/ 	.short	0x0380
        /*007a*/ 	.short	0x0014


	//----- nvinfo : EIATTR_SW_WAR
	.align		4
.L_93:
        /*007c*/ 	.byte	0x04, 0x36
        /*007e*/ 	.short	(.L_95 - .L_94)
.L_94:
        /*0080*/ 	.word	0x00000008
.L_95:


//--------------------- .nv.callgraph             --------------------------
	.section	.nv.callgraph,"",@"SHT_CUDA_CALLGRAPH"
	.align	4
	.sectionentsize	8
	.align		4
        /*0000*/ 	.word	0x00000000
	.align		4
        /*0004*/ 	.word	0xffffffff
	.align		4
        /*0008*/ 	.word	0x00000000
	.align		4
        /*000c*/ 	.word	0xfffffffe
	.align		4
        /*0010*/ 	.word	0x00000000
	.align		4
        /*0014*/ 	.word	0xfffffffd
	.align		4
        /*0018*/ 	.word	0x00000000
	.align		4
        /*001c*/ 	.word	0xfffffffc


//--------------------- .text._Z23reverse_row_eliminationPdiii --------------------------
	.section	.text._Z23reverse_row_eliminationPdiii,"ax",@progbits
	.align	128
        .global         _Z23reverse_row_eliminationPdiii
        .type           _Z23reverse_row_eliminationPdiii,@function
        .size           _Z23reverse_row_eliminationPdiii,(.L_x_24 - _Z23reverse_row_eliminationPdiii)
        .other          _Z23reverse_row_eliminationPdiii,@"STO_CUDA_ENTRY STV_DEFAULT"
_Z23reverse_row_eliminationPdiii:
.text._Z23reverse_row_eliminationPdiii:
[----:B------:R-:W-:Y:S01]  /*0000*/  LDC R1, c[0x0][0x37c] ;  /* 0x0000df00ff017b82 */ /* 0x000fe20000000800 */
[----:B------:R-:W0:Y:S07]  /*0010*/  LDCU UR5, c[0x0][0x38c] ;  /* 0x00007180ff0577ac */ /* 0x000e2e0008000800 */
[----:B------:R-:W1:Y:S01]  /*0020*/  LDC R11, c[0x0][0x390] ;  /* 0x0000e400ff0b7b82 */ /* 0x000e620000000800 */
[----:B------:R-:W2:Y:S01]  /*0030*/  LDCU.64 UR6, c[0x0][0x358] ;  /* 0x00006b00ff0677ac */ /* 0x000ea20008000a00 */
[----:B0-----:R-:W-:-:S06]  /*0040*/  UIADD3 UR4, UPT, UPT, UR5, -0x2, URZ ;  /* 0xfffffffe05047890 */ /* 0x001fcc000fffe0ff */
[C---:B-1----:R-:W-:Y:S01]  /*0050*/  IADD3 R0, PT, PT, -R11.reuse, UR4, RZ ;  /* 0x000000040b007c10 */ /* 0x042fe2000fffe1ff */
[----:B------:R-:W-:-:S03]  /*0060*/  IMAD R11, R11, UR5, R11 ;  /* 0x000000050b0b7c24 */ /* 0x000fc6000f8e020b */
[----:B------:R-:W-:-:S13]  /*0070*/  ISETP.GE.AND P0, PT, R0, 0x2, PT ;  /* 0x000000020000780c */ /* 0x000fda0003f06270 */
[----:B--2---:R-:W-:Y:S05]  /*0080*/  @!P0 BRA `(.L_x_0) ;  /* 0x0000000000708947 */ /* 0x004fea0003800000 */
[----:B------:R-:W0:Y:S01]  /*0090*/  S2R R12, SR_TID.X ;  /* 0x00000000000c7919 */ /* 0x000e220000002100 */
[----:B------:R-:W1:Y:S01]  /*00a0*/  LDC.64 R2, c[0x0][0x380] ;  /* 0x0000e000ff027b82 */ /* 0x000e620000000a00 */
[----:B0-----:R-:W-:-:S04]  /*00b0*/  VIADD R10, R12, 0x1 ;  /* 0x000000010c0a7836 */ /* 0x001fc80000000000 */
[----:B------:R-:W-:-:S04]  /*00c0*/  IMAD.IADD R5, R11, 0x1, R10 ;  /* 0x000000010b057824 */ /* 0x000fc800078e020a */
[----:B-1----:R-:W-:-:S07]  /*00d0*/  IMAD.WIDE R2, R5, 0x8, R2 ;  /* 0x0000000805027825 */ /* 0x002fce00078e0202 */
.L_x_3:
[----:B------:R-:W-:-:S04]  /*00e0*/  SHF.R.U32.HI R13, RZ, 0x1, R0 ;  /* 0x00000001ff0d7819 */ /* 0x000fc80000011600 */
[----:B------:R-:W-:-:S13]  /*00f0*/  ISETP.GE.U32.AND P0, PT, R12, R13, PT ;  /* 0x0000000d0c00720c */ /* 0x000fda0003f06070 */
[----:B01----:R-:W-:Y:S05]  /*0100*/  @P0 EXIT ;  /* 0x000000000000094d */ /* 0x003fea0003800000 */
[----:B------:R-:W-:Y:S01]  /*0110*/  IMAD.WIDE.U32 R8, R13, 0x8, R2 ;  /* 0x000000080d087825 */ /* 0x000fe200078e0002 */
[----:B------:R-:W2:Y:S04]  /*0120*/  LDG.E.64 R6, desc[UR6][R2.64] ;  /* 0x0000000602067981 */ /* 0x000ea8000c1e1b00 */
[----:B------:R-:W2:Y:S01]  /*0130*/  LDG.E.64 R4, desc[UR6][R8.64] ;  /* 0x0000000608047981 */ /* 0x000ea2000c1e1b00 */
[----:B------:R-:W-:Y:S01]  /*0140*/  ISETP.NE.AND P0, PT, R10, R13, PT ;  /* 0x0000000d0a00720c */ /* 0x000fe20003f05270 */
[----:B------:R-:W-:Y:S01]  /*0150*/  BSSY.RECONVERGENT B0, `(.L_x_1) ;  /* 0x000000b000007945 */ /* 0x000fe20003800200 */
[----:B--2---:R-:W-:Y:S01]  /*0160*/  DADD R6, R4, R6 ;  /* 0x0000000004067229 */ /* 0x004fe20000000006 */
[----:B------:R-:W-:-:S04]  /*0170*/  LOP3.LUT R4, R0, 0x1, RZ, 0xc0, !PT ;  /* 0x0000000100047812 */ /* 0x000fc800078ec0ff */
[----:B------:R-:W-:Y:S02]  /*0180*/  ISETP.NE.U32.OR P0, PT, R4, 0x1, P0 ;  /* 0x000000010400780c */ /* 0x000fe40000705470 */
[----:B------:R0:W-:Y:S04]  /*0190*/  STG.E.64 desc[UR6][R2.64], R6 ;  /* 0x0000000602007986 */ /* 0x0001e8000c101b06 */
[----:B------:R0:W-:Y:S07]  /*01a0*/  STG.E.64 desc[UR6][R8.64], RZ ;  /* 0x000000ff08007986 */ /* 0x0001ee000c101b06 */
[----:B------:R-:W-:Y:S05]  /*01b0*/  @P0 BRA `(.L_x_2) ;  /* 0x0000000000100947 */ /* 0x000fea0003800000 */
[----:B------:R-:W2:Y:S02]  /*01c0*/  LDG.E.64 R4, desc[UR6][R8.64+0x8] ;  /* 0x0000080608047981 */ /* 0x000ea4000c1e1b00 */
[----:B--2---:R-:W-:-:S07]  /*01d0*/  DADD R4, R6, R4 ;  /* 0x0000000006047229 */ /* 0x004fce0000000004 */
[----:B------:R1:W-:Y:S04]  /*01e0*/  STG.E.64 desc[UR6][R2.64], R4 ;  /* 0x0000000402007986 */ /* 0x0003e8000c101b06 */
[----:B------:R1:W-:Y:S02]  /*01f0*/  STG.E.64 desc[UR6][R8.64+0x8], RZ ;  /* 0x000008ff08007986 */ /* 0x0003e4000c101b06 */
.L_x_2:
[----:B------:R-:W-:Y:S05]  /*0200*/  BSYNC.RECONVERGENT B0 ;  /* 0x0000000000007941 */ /* 0x000fea0003800200 */
.L_x_1:
[----:B------:R-:W-:Y:S01]  /*0210*/  BAR.SYNC.DEFER_BLOCKING 0x0 ;  /* 0x0000000000007b1d */ /* 0x000fe20000010000 */
[----:B------:R-:W-:Y:S01]  /*0220*/  ISETP.GT.U32.AND P0, PT, R0, 0x3, PT ;  /* 0x000000030000780c */ /* 0x000fe20003f04070 */
[----:B------:R-:W-:-:S12]  /*0230*/  IMAD.MOV.U32 R0, RZ, RZ, R13 ;  /* 0x000000ffff007224 */ /* 0x000fd800078e000d */
[----:B------:R-:W-:Y:S05]  /*0240*/  @P0 BRA `(.L_x_3) ;  /* 0xfffffffc00a40947 */ /* 0x000fea000383ffff */
.L_x_0:
[----:B01----:R-:W0:Y:S08]  /*0250*/  LDC R3, c[0x0][0x390] ;  /* 0x0000e400ff037b82 */ /* 0x003e300000000800 */
[----:B------:R-:W1:Y:S08]  /*0260*/  LDC R0, c[0x0][0x38c] ;  /* 0x0000e300ff007b82 */ /* 0x000e700000000800 */
[----:B------:R-:W2:Y:S01]  /*0270*/  LDC.64 R4, c[0x0][0x380] ;  /* 0x0000e000ff047b82 */ /* 0x000ea20000000a00 */
[----:B0-----:R-:W-:Y:S01]  /*0280*/  ISETP.NE.AND P0, PT, R3, UR4, PT ;  /* 0x0000000403007c0c */ /* 0x001fe2000bf05270 */
[----:B-1----:R-:W-:-:S02]  /*0290*/  IMAD R3, R0, R3, R0 ;  /* 0x0000000300037224 */ /* 0x002fc400078e0200 */
[----:B--2---:R-:W-:-:S04]  /*02a0*/  IMAD.WIDE R6, R11, 0x8, R4 ;  /* 0x000000080b067825 */ /* 0x004fc800078e0204 */
[----:B------:R-:W-:-:S06]  /*02b0*/  IMAD.WIDE R4, R3, 0x8, R4 ;  /* 0x0000000803047825 */ /* 0x000fcc00078e0204 */
[----:B------:R-:W-:Y:S05]  /*02c0*/  @!P0 BRA `(.L_x_4) ;  /* 0x0000000000148947 */ /* 0x000fea0003800000 */
[----:B------:R-:W2:Y:S04]  /*02d0*/  LDG.E.64 R2, desc[UR6][R6.64+0x8] ;  /* 0x0000080606027981 */ /* 0x000ea8000c1e1b00 */
[----:B------:R-:W2:Y:S02]  /*02e0*/  LDG.E.64 R8, desc[UR6][R4.64+-0x8] ;  /* 0xfffff80604087981 */ /* 0x000ea4000c1e1b00 */
[----:B--2---:R-:W-:-:S07]  /*02f0*/  DADD R2, -R2, R8 ;  /* 0x0000000002027229 */ /* 0x004fce0000000108 */
[----:B------:R0:W-:Y:S04]  /*0300*/  STG.E.64 desc[UR6][R4.64+-0x8], R2 ;  /* 0xfffff80204007986 */ /* 0x0001e8000c101b06 */
[----:B------:R0:W-:Y:S02]  /*0310*/  STG.E.64 desc[UR6][R6.64+0x8], RZ ;  /* 0x000008ff06007986 */ /* 0x0001e4000c101b06 */
.L_x_4:
[----:B------:R-:W2:Y:S04]  /*0320*/  LDG.E.64 R8, desc[UR6][R6.64] ;  /* 0x0000000606087981 */ /* 0x000ea8000c1e1b00 */
[----:B------:R-:W3:Y:S01]  /*0330*/  LDG.E.64 R12, desc[UR6][R4.64+-0x8] ;  /* 0xfffff806040c7981 */ /* 0x000ee2000c1e1b00 */
[----:B0-----:R-:W-:Y:S01]  /*0340*/  IMAD.MOV.U32 R2, RZ, RZ, 0x1 ;  /* 0x00000001ff027424 */ /* 0x001fe200078e00ff */
[----:B--2---:R-:W0:Y:S01]  /*0350*/  MUFU.RCP64H R3, R9 ;  /* 0x0000000900037308 */ /* 0x004e220000001800 */
[----:B---3--:R-:W-:-:S04]  /*0360*/  FSETP.GEU.AND P1, PT, |R13|, 6.5827683646048100446e-37, PT ;  /* 0x036000000d00780b */ /* 0x008fc80003f2e200 */
[----:B0-----:R-:W-:-:S08]  /*0370*/  DFMA R10, -R8, R2, 1 ;  /* 0x3ff00000080a742b */ /* 0x001fd00000000102 */
[----:B------:R-:W-:-:S08]  /*0380*/  DFMA R10, R10, R10, R10 ;  /* 0x0000000a0a0a722b */ /* 0x000fd0000000000a */
[----:B------:R-:W-:-:S08]  /*0390*/  DFMA R10, R2, R10, R2 ;  /* 0x0000000a020a722b */ /* 0x000fd00000000002 */
[----:B------:R-:W-:-:S08]  /*03a0*/  DFMA R2, -R8, R10, 1 ;  /* 0x3ff000000802742b */ /* 0x000fd0000000010a */
[----:B------:R-:W-:-:S08]  /*03b0*/  DFMA R2, R10, R2, R10 ;  /* 0x000000020a02722b */ /* 0x000fd0000000000a */
[----:B------:R-:W-:-:S08]  /*03c0*/  DMUL R10, R12, R2 ;  /* 0x000000020c0a7228 */ /* 0x000fd00000000000 */
[----:B------:R-:W-:-:S08]  /*03d0*/  DFMA R14, -R8, R10, R12 ;  /* 0x0000000a080e722b */ /* 0x000fd0000000010c */
[----:B------:R-:W-:-:S10]  /*03e0*/  DFMA R2, R2, R14, R10 ;  /* 0x0000000e0202722b */ /* 0x000fd4000000000a */
[----:B------:R-:W-:-:S05]  /*03f0*/  FFMA R0, RZ, R9, R3 ;  /* 0x00000009ff007223 */ /* 0x000fca0000000003 */
[----:B------:R-:W-:-:S13]  /*0400*/  FSETP.GT.AND P0, PT, |R0|, 1.469367938527859385e-39, PT ;  /* 0x001000000000780b */ /* 0x000fda0003f04200 */
[----:B------:R-:W-:Y:S05]  /*0410*/  @P0 BRA P1, `(.L_x_5) ;  /* 0x0000000000100947 */ /* 0x000fea0000800000 */
[----:B------:R-:W-:-:S07]  /*0420*/  MOV R0, 0x440 ;  /* 0x0000044000007802 */ /* 0x000fce0000000f00 */
[----:B------:R-:W-:Y:S05]  /*0430*/  CALL.REL.NOINC `($__internal_0_$__cuda_sm20_div_rn_f64_full) ;  /* 0x00000000001c7944 */ /* 0x000fea0003c00000 */
[----:B------:R-:W-:Y:S02]  /*0440*/  IMAD.MOV.U32 R2, RZ, RZ, R16 ;  /* 0x000000ffff027224 */ /* 0x000fe400078e0010 */
[----:B------:R-:W-:-:S07]  /*0450*/  IMAD.MOV.U32 R3, RZ, RZ, R17 ;  /* 0x000000ffff037224 */ /* 0x000fce00078e0011 */
.L_x_5:
[----:B------:R-:W-:Y:S01]  /*0460*/  IMAD.MOV.U32 R8, RZ, RZ, 0x0 ;  /* 0x00000000ff087424 */ /* 0x000fe200078e00ff */
[----:B------:R-:W-:Y:S01]  /*0470*/  STG.E.64 desc[UR6][R4.64+-0x8], R2 ;  /* 0xfffff80204007986 */ /* 0x000fe2000c101b06 */
[----:B------:R-:W-:-:S05]  /*0480*/  IMAD.MOV.U32 R9, RZ, RZ, 0x3ff00000 ;  /* 0x3ff00000ff097424 */ /* 0x000fca00078e00ff */
[----:B------:R-:W-:Y:S01]  /*0490*/  STG.E.64 desc[UR6][R6.64], R8 ;  /* 0x0000000806007986 */ /* 0x000fe2000c101b06 */
[----:B------:R-:W-:Y:S05]  /*04a0*/  EXIT ;  /* 0x000000000000794d */ /* 0x000fea0003800000 */
        .weak           $__internal_0_$__cuda_sm20_div_rn_f64_full
        .type           $__internal_0_$__cuda_sm20_div_rn_f64_full,@function
        .size           $__internal_0_$__cuda_sm20_div_rn_f64_full,(.L_x_24 - $__internal_0_$__cuda_sm20_div_rn_f64_full)
$__internal_0_$__cuda_sm20_div_rn_f64_full:
[C---:B------:R-:W-:Y:S01]  /*04b0*/  FSETP.GEU.AND P0, PT, |R9|.reuse, 1.469367938527859385e-39, PT ;  /* 0x001000000900780b */ /* 0x040fe20003f0e200 */
[----:B------:R-:W-:Y:S01]  /*04c0*/  IMAD.MOV.U32 R14, RZ, RZ, 0x1 ;  /* 0x00000001ff0e7424 */ /* 0x000fe200078e00ff */
[C---:B------:R-:W-:Y:S01]  /*04d0*/  LOP3.LUT R2, R9.reuse, 0x800fffff, RZ, 0xc0, !PT ;  /* 0x800fffff09027812 */ /* 0x040fe200078ec0ff */
[----:B------:R-:W-:Y:S01]  /*04e0*/  IMAD.MOV.U32 R17, RZ, RZ, 0x1ca00000 ;  /* 0x1ca00000ff117424 */ /* 0x000fe200078e00ff */
[----:B------:R-:W-:Y:S02]  /*04f0*/  LOP3.LUT R21, R9, 0x7ff00000, RZ, 0xc0, !PT ;  /* 0x7ff0000009157812 */ /* 0x000fe400078ec0ff */
[----:B------:R-:W-:Y:S01]  /*0500*/  LOP3.LUT R3, R2, 0x3ff00000, RZ, 0xfc, !PT ;  /* 0x3ff0000002037812 */ /* 0x000fe200078efcff */
[----:B------:R-:W-:Y:S01]  /*0510*/  IMAD.MOV.U32 R2, RZ, RZ, R8 ;  /* 0x000000ffff027224 */ /* 0x000fe200078e0008 */
[----:B------:R-:W-:-:S04]  /*0520*/  LOP3.LUT R16, R13, 0x7ff00000, RZ, 0xc0, !PT ;  /* 0x7ff000000d107812 */ /* 0x000fc800078ec0ff */
[----:B------:R-:W-:Y:S01]  /*0530*/  ISETP.GE.U32.AND P1, PT, R16, R21, PT ;  /* 0x000000151000720c */ /* 0x000fe20003f26070 */
[----:B------:R-:W-:Y:S01]  /*0540*/  @!P0 DMUL R2, R8, 8.98846567431157953865e+307 ;  /* 0x7fe0000008028828 */ /* 0x000fe20000000000 */
[----:B------:R-:W-:-:S05]  /*0550*/  IMAD.MOV.U32 R22, RZ, RZ, R16 ;  /* 0x000000ffff167224 */ /* 0x000fca00078e0010 */
[----:B------:R-:W0:Y:S02]  /*0560*/  MUFU.RCP64H R15, R3 ;  /* 0x00000003000f7308 */ /* 0x000e240000001800 */
[----:B0-----:R-:W-:-:S08]  /*0570*/  DFMA R10, R14, -R2, 1 ;  /* 0x3ff000000e0a742b */ /* 0x001fd00000000802 */
[----:B------:R-:W-:-:S08]  /*0580*/  DFMA R10, R10, R10, R10 ;  /* 0x0000000a0a0a722b */ /* 0x000fd0000000000a */
[----:B------:R-:W-:Y:S01]  /*0590*/  DFMA R14, R14, R10, R14 ;  /* 0x0000000a0e0e722b */ /* 0x000fe2000000000e */
[----:B------:R-:W-:Y:S01]  /*05a0*/  SEL R11, R17, 0x63400000, !P1 ;  /* 0x63400000110b7807 */ /* 0x000fe20004800000 */
[----:B------:R-:W-:Y:S01]  /*05b0*/  IMAD.MOV.U32 R10, RZ, RZ, R12 ;  /* 0x000000ffff0a7224 */ /* 0x000fe200078e000c */
[----:B------:R-:W-:Y:S02]  /*05c0*/  FSETP.GEU.AND P1, PT, |R13|, 1.469367938527859385e-39, PT ;  /* 0x001000000d00780b */ /* 0x000fe40003f2e200 */
[----:B------:R-:W-:-:S03]  /*05d0*/  LOP3.LUT R11, R11, 0x800fffff, R13, 0xf8, !PT ;  /* 0x800fffff0b0b7812 */ /* 0x000fc600078ef80d */
[----:B------:R-:W-:-:S08]  /*05e0*/  DFMA R18, R14, -R2, 1 ;  /* 0x3ff000000e12742b */ /* 0x000fd00000000802 */
[----:B------:R-:W-:Y:S01]  /*05f0*/  DFMA R14, R14, R18, R14 ;  /* 0x000000120e0e722b */ /* 0x000fe2000000000e */
[----:B------:R-:W-:Y:S10]  /*0600*/  @P1 BRA `(.L_x_6) ;  /* 0x0000000000201947 */ /* 0x000ff40003800000 */
[----:B------:R-:W-:Y:S01]  /*0610*/  LOP3.LUT R19, R9, 0x7ff00000, RZ, 0xc0, !PT ;  /* 0x7ff0000009137812 */ /* 0x000fe200078ec0ff */
[----:B------:R-:W-:-:S03]  /*0620*/  IMAD.MOV.U32 R18, RZ, RZ, RZ ;  /* 0x000000ffff127224 */ /* 0x000fc600078e00ff */
[----:B------:R-:W-:-:S04]  /*0630*/  ISETP.GE.U32.AND P1, PT, R16, R19, PT ;  /* 0x000000131000720c */ /* 0x000fc80003f26070 */
[----:B------:R-:W-:-:S04]  /*0640*/  SEL R19, R17, 0x63400000, !P1 ;  /* 0x6340000011137807 */ /* 0x000fc80004800000 */
[----:B------:R-:W-:-:S04]  /*0650*/  LOP3.LUT R19, R19, 0x80000000, R13, 0xf8, !PT ;  /* 0x8000000013137812 */ /* 0x000fc800078ef80d */
[----:B------:R-:W-:-:S06]  /*0660*/  LOP3.LUT R19, R19, 0x100000, RZ, 0xfc, !PT ;  /* 0x0010000013137812 */ /* 0x000fcc00078efcff */
[----:B------:R-:W-:-:S10]  /*0670*/  DFMA R10, R10, 2, -R18 ;  /* 0x400000000a0a782b */ /* 0x000fd40000000812 */
[----:B------:R-:W-:-:S07]  /*0680*/  LOP3.LUT R22, R11, 0x7ff00000, RZ, 0xc0, !PT ;  /* 0x7ff000000b167812 */ /* 0x000fce00078ec0ff */
.L_x_6:
[----:B------:R-:W-:Y:S01]  /*0690*/  IMAD.MOV.U32 R23, RZ, RZ, R21 ;  /* 0x000000ffff177224 */ /* 0x000fe200078e0015 */
[----:B------:R-:W-:Y:S01]  /*06a0*/  @!P0 LOP3.LUT R23, R3, 0x7ff00000, RZ, 0xc0, !PT ;  /* 0x7ff0000003178812 */ /* 0x000fe200078ec0ff */
[----:B------:R-:W-:Y:S01]  /*06b0*/  VIADD R24, R22, 0xffffffff ;  /* 0xffffffff16187836 */ /* 0x000fe20000000000 */
[----:B------:R-:W-:-:S03]  /*06c0*/  DMUL R18, R14, R10 ;  /* 0x0000000a0e127228 */ /* 0x000fc60000000000 */
[----:B------:R-:W-:Y:S01]  /*06d0*/  VIADD R25, R23, 0xffffffff ;  /* 0xffffffff17197836 */ /* 0x000fe20000000000 */
[----:B------:R-:W-:-:S04]  /*06e0*/  ISETP.GT.U32.AND P0, PT, R24, 0x7feffffe, PT ;  /* 0x7feffffe1800780c */ /* 0x000fc80003f04070 */
[----:B------:R-:W-:Y:S01]  /*06f0*/  ISETP.GT.U32.OR P0, PT, R25, 0x7feffffe, P0 ;  /* 0x7feffffe1900780c */ /* 0x000fe20000704470 */
[----:B------:R-:W-:-:S08]  /*0700*/  DFMA R20, R18, -R2, R10 ;  /* 0x800000021214722b */ /* 0x000fd0000000000a */
[----:B------:R-:W-:-:S04]  /*0710*/  DFMA R14, R14, R20, R18 ;  /* 0x000000140e0e722b */ /* 0x000fc80000000012 */
[----:B------:R-:W-:Y:S07]  /*0720*/  @P0 BRA `(.L_x_7) ;  /* 0x00000000006c0947 */ /* 0x000fee0003800000 */
[----:B------:R-:W-:-:S04]  /*0730*/  LOP3.LUT R13, R9, 0x7ff00000, RZ, 0xc0, !PT ;  /* 0x7ff00000090d7812 */ /* 0x000fc800078ec0ff */
[CC--:B------:R-:W-:Y:S02]  /*0740*/  VIADDMNMX R12, R16.reuse, -R13.reuse, 0xb9600000, !PT ;  /* 0xb9600000100c7446 */ /* 0x0c0fe4000780090d */
[----:B------:R-:W-:Y:S02]  /*0750*/  ISETP.GE.U32.AND P0, PT, R16, R13, PT ;  /* 0x0000000d1000720c */ /* 0x000fe40003f06070 */
[----:B------:R-:W-:Y:S02]  /*0760*/  VIMNMX R12, PT, PT, R12, 0x46a00000, PT ;  /* 0x46a000000c0c7848 */ /* 0x000fe40003fe0100 */
[----:B------:R-:W-:-:S05]  /*0770*/  SEL R17, R17, 0x63400000, !P0 ;  /* 0x6340000011117807 */ /* 0x000fca0004000000 */
[----:B------:R-:W-:Y:S02]  /*0780*/  IMAD.IADD R18, R12, 0x1, -R17 ;  /* 0x000000010c127824 */ /* 0x000fe400078e0a11 */
[----:B------:R-:W-:Y:S02]  /*0790*/  IMAD.MOV.U32 R12, RZ, RZ, RZ ;  /* 0x000000ffff0c7224 */ /* 0x000fe400078e00ff */
[----:B------:R-:W-:-:S06]  /*07a0*/  VIADD R13, R18, 0x7fe00000 ;  /* 0x7fe00000120d7836 */ /* 0x000fcc0000000000 */
[----:B------:R-:W-:-:S10]  /*07b0*/  DMUL R16, R14, R12 ;  /* 0x0000000c0e107228 */ /* 0x000fd40000000000 */
[----:B------:R-:W-:-:S13]  /*07c0*/  FSETP.GTU.AND P0, PT, |R17|, 1.469367938527859385e-39, PT ;  /* 0x001000001100780b */ /* 0x000fda0003f0c200 */
[----:B------:R-:W-:Y:S05]  /*07d0*/  @P0 BRA `(.L_x_8) ;  /* 0x0000000000940947 */ /* 0x000fea0003800000 */
[----:B------:R-:W-:Y:S01]  /*07e0*/  DFMA R2, R14, -R2, R10 ;  /* 0x800000020e02722b */ /* 0x000fe2000000000a */
[----:B------:R-:W-:-:S09]  /*07f0*/  IMAD.MOV.U32 R12, RZ, RZ, RZ ;  /* 0x000000ffff0c7224 */ /* 0x000fd200078e00ff */
[C---:B------:R-:W-:Y:S02]  /*0800*/  FSETP.NEU.AND P0, PT, R3.reuse, RZ, PT ;  /* 0x000000ff0300720b */ /* 0x040fe40003f0d000 */
[----:B------:R-:W-:-:S04]  /*0810*/  LOP3.LUT R9, R3, 0x80000000, R9, 0x48, !PT ;  /* 0x8000000003097812 */ /* 0x000fc800078e4809 */
[----:B------:R-:W-:-:S07]  /*0820*/  LOP3.LUT R13, R9, R13, RZ, 0xfc, !PT ;  /* 0x0000000d090d7212 */ /* 0x000fce00078efcff */
[----:B------:R-:W-:Y:S05]  /*0830*/  @!P0 BRA `(.L_x_8) ;  /* 0x00000000007c8947 */ /* 0x000fea0003800000 */
[----:B------:R-:W-:Y:S01]  /*0840*/  IMAD.MOV R3, RZ, RZ, -R18 ;  /* 0x000000ffff037224 */ /* 0x000fe200078e0a12 */
[----:B------:R-:W-:Y:S01]  /*0850*/  DMUL.RP R12, R14, R12 ;  /* 0x0000000c0e0c7228 */ /* 0x000fe20000008000 */
[----:B------:R-:W-:-:S06]  /*0860*/  IMAD.MOV.U32 R2, RZ, RZ, RZ ;  /* 0x000000ffff027224 */ /* 0x000fcc00078e00ff */
[----:B------:R-:W-:-:S03]  /*0870*/  DFMA R2, R16, -R2, R14 ;  /* 0x800000021002722b */ /* 0x000fc6000000000e */
[----:B------:R-:W-:-:S03]  /*0880*/  LOP3.LUT R9, R13, R9, RZ, 0x3c, !PT ;  /* 0x000000090d097212 */ /* 0x000fc600078e3cff */
[----:B------:R-:W-:-:S04]  /*0890*/  IADD3 R2, PT, PT, -R18, -0x43300000, RZ ;  /* 0xbcd0000012027810 */ /* 0x000fc80007ffe1ff */
[----:B------:R-:W-:-:S04]  /*08a0*/  FSETP.NEU.AND P0, PT, |R3|, R2, PT ;  /* 0x000000020300720b */ /* 0x000fc80003f0d200 */
[----:B------:R-:W-:Y:S02]  /*08b0*/  FSEL R16, R12, R16, !P0 ;  /* 0x000000100c107208 */ /* 0x000fe40004000000 */
[----:B------:R-:W-:Y:S01]  /*08c0*/  FSEL R17, R9, R17, !P0 ;  /* 0x0000001109117208 */ /* 0x000fe20004000000 */
[----:B------:R-:W-:Y:S06]  /*08d0*/  BRA `(.L_x_8) ;  /* 0x0000000000547947 */ /* 0x000fec0003800000 */
.L_x_7:
[----:B------:R-:W-:-:S14]  /*08e0*/  DSETP.NAN.AND P0, PT, R12, R12, PT ;  /* 0x0000000c0c00722a */ /* 0x000fdc0003f08000 */
[----:B------:R-:W-:Y:S05]  /*08f0*/  @P0 BRA `(.L_x_9) ;  /* 0x0000000000440947 */ /* 0x000fea0003800000 */
[----:B------:R-:W-:-:S14]  /*0900*/  DSETP.NAN.AND P0, PT, R8, R8, PT ;  /* 0x000000080800722a */ /* 0x000fdc0003f08000 */
[----:B------:R-:W-:Y:S05]  /*0910*/  @P0 BRA `(.L_x_10) ;  /* 0x0000000000300947 */ /* 0x000fea0003800000 */
[----:B------:R-:W-:Y:S01]  /*0920*/  ISETP.NE.AND P0, PT, R22, R23, PT ;  /* 0x000000171600720c */ /* 0x000fe20003f05270 */
[----:B------:R-:W-:Y:S02]  /*0930*/  IMAD.MOV.U32 R16, RZ, RZ, 0x0 ;  /* 0x00000000ff107424 */ /* 0x000fe400078e00ff */
[----:B------:R-:W-:-:S10]  /*0940*/  IMAD.MOV.U32 R17, RZ, RZ, -0x80000 ;  /* 0xfff80000ff117424 */ /* 0x000fd400078e00ff */
[----:B------:R-:W-:Y:S05]  /*0950*/  @!P0 BRA `(.L_x_8) ;  /* 0x0000000000348947 */ /* 0x000fea0003800000 */
[----:B------:R-:W-:Y:S02]  /*0960*/  ISETP.NE.AND P0, PT, R22, 0x7ff00000, PT ;  /* 0x7ff000001600780c */ /* 0x000fe40003f05270 */
[----:B------:R-:W-:Y:S02]  /*0970*/  LOP3.LUT R17, R13, 0x80000000, R9, 0x48, !PT ;  /* 0x800000000d117812 */ /* 0x000fe400078e4809 */
[----:B------:R-:W-:-:S13]  /*0980*/  ISETP.EQ.OR P0, PT, R23, RZ, !P0 ;  /* 0x000000ff1700720c */ /* 0x000fda0004702670 */
[----:B------:R-:W-:Y:S01]  /*0990*/  @P0 LOP3.LUT R2, R17, 0x7ff00000, RZ, 0xfc, !PT ;  /* 0x7ff0000011020812 */ /* 0x000fe200078efcff */
[----:B------:R-:W-:Y:S02]  /*09a0*/  @!P0 IMAD.MOV.U32 R16, RZ, RZ, RZ ;  /* 0x000000ffff108224 */ /* 0x000fe400078e00ff */
[----:B------:R-:W-:Y:S02]  /*09b0*/  @P0 IMAD.MOV.U32 R16, RZ, RZ, RZ ;  /* 0x000000ffff100224 */ /* 0x000fe400078e00ff */
[----:B------:R-:W-:Y:S01]  /*09c0*/  @P0 IMAD.MOV.U32 R17, RZ, RZ, R2 ;  /* 0x000000ffff110224 */ /* 0x000fe200078e0002 */
[----:B------:R-:W-:Y:S06]  /*09d0*/  BRA `(.L_x_8) ;  /* 0x0000000000147947 */ /* 0x000fec0003800000 */
.L_x_10:
[----:B------:R-:W-:Y:S01]  /*09e0*/  LOP3.LUT R17, R9, 0x80000, RZ, 0xfc, !PT ;  /* 0x0008000009117812 */ /* 0x000fe200078efcff */
[----:B------:R-:W-:Y:S01]  /*09f0*/  IMAD.MOV.U32 R16, RZ, RZ, R8 ;  /* 0x000000ffff107224 */ /* 0x000fe200078e0008 */
[----:B------:R-:W-:Y:S06]  /*0a00*/  BRA `(.L_x_8) ;  /* 0x0000000000087947 */ /* 0x000fec0003800000 */
.L_x_9:
[----:B------:R-:W-:Y:S01]  /*0a10*/  LOP3.LUT R17, R13, 0x80000, RZ, 0xfc, !PT ;  /* 0x000800000d117812 */ /* 0x000fe200078efcff */
[----:B------:R-:W-:-:S07]  /*0a20*/  IMAD.MOV.U32 R16, RZ, RZ, R12 ;  /* 0x000000ffff107224 */ /* 0x000fce00078e000c */
.L_x_8:
[----:B------:R-:W-:Y:S02]  /*0a30*/  IMAD.MOV.U32 R2, RZ, RZ, R0 ;  /* 0x000000ffff027224 */ /* 0x000fe400078e0000 */
[----:B------:R-:W-:-:S04]  /*0a40*/  IMAD.MOV.U32 R3, RZ, RZ, 0x0 ;  /* 0x00000000ff037424 */ /* 0x000fc800078e00ff */
[----:B------:R-:W-:Y:S05]  /*0a50*/  RET.REL.NODEC R2 `(_Z23reverse_row_eliminationPdiii) ;  /* 0xfffffff402687950 */ /* 0x000fea0003c3ffff */
.L_x_11:
[----:B------:R-:W-:-:S00]  /*0a60*/  BRA `(.L_x_11) ;  /* 0xfffffffc00fc7947 */ /* 0x000fc0000383ffff */
[----:B------:R-:W-:-:S00]  /*0a70*/  NOP ;  /* 0x0000000000007918 */ /* 0x000fc00000000000 */
        /* <DEDUP_REMOVED lines=8> */
.L_x_24:


//--------------------- .text._Z15multiple_columnPdiii --------------------------
	.section	.text._Z15multiple_columnPdiii,"ax",@progbits
	.align	128
        .global         _Z15multiple_columnPdiii
        .type           _Z15multiple_columnPdiii,@function
        .size           _Z15multiple_columnPdiii,(.L_x_27 - _Z15multiple_columnPdiii)
        .other          _Z15multiple_columnPdiii,@"STO_CUDA_ENTRY STV_DEFAULT"
_Z15multiple_columnPdiii:
.text._Z15multiple_columnPdiii:
[----:B------:R-:W-:Y:S01]  /*0000*/  LDC R1, c[0x0][0x37c] ;  /* 0x0000df00ff017b82 */ /* 0x000fe20000000800 */
[----:B------:R-:W0:Y:S07]  /*0010*/  S2R R5, SR_TID.X ;  /* 0x0000000000057919 */ /* 0x000e2e0000002100 */
[----:B------:R-:W0:Y:S01]  /*0020*/  LDC.64 R6, c[0x0][0x388] ;  /* 0x0000e200ff067b82 */ /* 0x000e220000000a00 */
[----:B------:R-:W1:Y:S01]  /*0030*/  LDCU UR5, c[0x0][0x390] ;  /* 0x00007200ff0577ac */ /* 0x000e620008000800 */
[----:B------:R-:W2:Y:S06]  /*0040*/  LDCU.64 UR6, c[0x0][0x358] ;  /* 0x00006b00ff0677ac */ /* 0x000eac0008000a00 */
[----:B------:R-:W3:Y:S01]  /*0050*/  LDC.64 R2, c[0x0][0x380] ;  /* 0x0000e000ff027b82 */ /* 0x000ee20000000a00 */
[----:B-1----:R-:W-:Y:S01]  /*0060*/  UIADD3 UR4, UPT, UPT, UR5, 0x1, URZ ;  /* 0x0000000105047890 */ /* 0x002fe2000fffe0ff */
[----:B0-----:R-:W-:-:S05]  /*0070*/  IADD3 R0, PT, PT, R5, R6, RZ ;  /* 0x0000000605007210 */ /* 0x001fca0007ffe0ff */
[----:B------:R-:W-:Y:S02]  /*0080*/  IADD3 R4, PT, PT, R5, UR4, RZ ;  /* 0x0000000405047c10 */ /* 0x000fe4000fffe0ff */
[----:B------:R-:W-:-:S03]  /*0090*/  IADD3 R0, PT, PT, -R7, UR4, R0 ;  /* 0x0000000407007c10 */ /* 0x000fc6000fffe100 */
[----:B------:R-:W-:Y:S01]  /*00a0*/  IMAD R5, R7, UR5, R4 ;  /* 0x0000000507057c24 */ /* 0x000fe2000f8e0204 */
[----:B------:R-:W-:-:S03]  /*00b0*/  IADD3 R0, PT, PT, R0, 0x2, RZ ;  /* 0x0000000200007810 */ /* 0x000fc60007ffe0ff */
[----:B---3--:R-:W-:-:S04]  /*00c0*/  IMAD.WIDE R4, R5, 0x8, R2 ;  /* 0x0000000805047825 */ /* 0x008fc800078e0202 */
[----:B------:R-:W-:-:S04]  /*00d0*/  IMAD R7, R0, R7, -0x1 ;  /* 0xffffffff00077424 */ /* 0x000fc800078e0207 */
[----:B------:R-:W-:Y:S02]  /*00e0*/  IMAD.WIDE R2, R7, 0x8, R2 ;  /* 0x0000000807027825 */ /* 0x000fe400078e0202 */
[----:B--2---:R-:W2:Y:S04]  /*00f0*/  LDG.E.64 R6, desc[UR6][R4.64] ;  /* 0x0000000604067981 */ /* 0x004ea8000c1e1b00 */
[----:B------:R-:W2:Y:S02]  /*0100*/  LDG.E.64 R2, desc[UR6][R2.64] ;  /* 0x0000000602027981 */ /* 0x000ea4000c1e1b00 */
[----:B--2---:R-:W-:-:S07]  /*0110*/  DMUL R6, R2, R6 ;  /* 0x0000000602067228 */ /* 0x004fce0000000000 */
[----:B------:R-:W-:Y:S01]  /*0120*/  STG.E.64 desc[UR6][R4.64], R6 ;  /* 0x0000000604007986 */ /* 0x000fe2000c101b06 */
[----:B------:R-:W-:Y:S05]  /*0130*/  EXIT ;  /* 0x000000000000794d */ /* 0x000fea0003800000 */
.L_x_12:
        /* <DEDUP_REMOVED lines=12> */
.L_x_27:


//--------------------- .text._Z22column_elimination_gpuPdiii --------------------------
	.section	.text._Z22column_elimination_gpuPdiii,"ax",@progbits
	.align	128
        .global         _Z22column_elimination_gpuPdiii
        .type           _Z22column_elimination_gpuPdiii,@function
        .size           _Z22column_elimination_gpuPdiii,(.L_x_25 - _Z22column_elimination_gpuPdiii)
        .other          _Z22column_elimination_gpuPdiii,@"STO_CUDA_ENTRY STV_DEFAULT"
_Z22column_elimination_gpuPdiii:
.text._Z22column_elimination_gpuPdiii:
[----:B------:R-:W-:Y:S08]  /*0000*/  LDC R1, c[0x0][0x37c] ;  /* 0x0000df00ff017b82 */ /* 0x000ff00000000800 */
[----:B------:R-:W0:Y:S01]  /*0010*/  LDC R8, c[0x0][0x390] ;  /* 0x0000e400ff087b82 */ /* 0x000e220000000800 */
[----:B------:R-:W1:Y:S01]  /*0020*/  S2R R10, SR_CTAID.X ;  /* 0x00000000000a7919 */ /* 0x000e620000002500 */
[----:B------:R-:W1:Y:S01]  /*0030*/  LDCU UR4, c[0x0][0x360] ;  /* 0x00006c00ff0477ac */ /* 0x000e620008000800 */
[----:B------:R-:W1:Y:S05]  /*0040*/  S2R R7, SR_TID.X ;  /* 0x0000000000077919 */ /* 0x000e6a0000002100 */
[----:B------:R-:W2:Y:S01]  /*0050*/  LDC.64 R2, c[0x0][0x388] ;  /* 0x0000e200ff027b82 */ /* 0x000ea20000000a00 */
[----:B0-----:R-:W-:-:S05]  /*0060*/  LOP3.LUT R5, RZ, R8, RZ, 0x33, !PT ;  /* 0x00000008ff057212 */ /* 0x001fca00078e33ff */
[----:B--2---:R-:W-:Y:S02]  /*0070*/  IMAD.IADD R2, R5, 0x1, R2 ;  /* 0x0000000105027824 */ /* 0x004fe400078e0202 */
[----:B------:R-:W-:Y:S02]  /*0080*/  IMAD.IADD R11, R3, 0x1, -R8 ;  /* 0x00000001030b7824 */ /* 0x000fe400078e0a08 */
[----:B-1----:R-:W-:Y:S02]  /*0090*/  IMAD R10, R10, UR4, R7 ;  /* 0x000000040a0a7c24 */ /* 0x002fe4000f8e0207 */
[----:B------:R-:W-:-:S05]  /*00a0*/  IMAD R5, R2, R11, RZ ;  /* 0x0000000b02057224 */ /* 0x000fca00078e02ff */
[----:B------:R-:W-:-:S13]  /*00b0*/  ISETP.GE.AND P0, PT, R10, R5, PT ;  /* 0x000000050a00720c */ /* 0x000fda0003f06270 */
[----:B------:R-:W-:Y:S05]  /*00c0*/  @P0 EXIT ;  /* 0x000000000000094d */ /* 0x000fea0003800000 */
[-C--:B------:R-:W-:Y:S01]  /*00d0*/  IABS R9, R11.reuse ;  /* 0x0000000b00097213 */ /* 0x080fe20000000000 */
[----:B------:R-:W0:Y:S01]  /*00e0*/  LDC.64 R4, c[0x0][0x380] ;  /* 0x0000e000ff047b82 */ /* 0x000e220000000a00 */
[----:B------:R-:W1:Y:S01]  /*00f0*/  LDCU.64 UR4, c[0x0][0x358] ;  /* 0x00006b00ff0477ac */ /* 0x000e620008000a00 */
[----:B------:R-:W-:Y:S01]  /*0100*/  IABS R12, R11 ;  /* 0x0000000b000c7213 */ /* 0x000fe20000000000 */
[----:B------:R-:W2:Y:S08]  /*0110*/  I2F.RP R0, R9 ;  /* 0x0000000900007306 */ /* 0x000eb00000209400 */
[----:B--2---:R-:W2:Y:S02]  /*0120*/  MUFU.RCP R0, R0 ;  /* 0x0000000000007308 */ /* 0x004ea40000001000 */
[----:B--2---:R-:W-:-:S06]  /*0130*/  VIADD R6, R0, 0xffffffe ;  /* 0x0ffffffe00067836 */ /* 0x004fcc0000000000 */
[----:B------:R2:W3:Y:S02]  /*0140*/  F2I.FTZ.U32.TRUNC.NTZ R7, R6 ;  /* 0x0000000600077305 */ /* 0x0004e4000021f000 */
[----:B--2---:R-:W-:Y:S02]  /*0150*/  IMAD.MOV.U32 R6, RZ, RZ, RZ ;  /* 0x000000ffff067224 */ /* 0x004fe400078e00ff */
[----:B---3--:R-:W-:-:S04]  /*0160*/  IMAD.MOV R2, RZ, RZ, -R7 ;  /* 0x000000ffff027224 */ /* 0x008fc800078e0a07 */
[----:B------:R-:W-:Y:S01]  /*0170*/  IMAD R13, R2, R9, RZ ;  /* 0x00000009020d7224 */ /* 0x000fe200078e02ff */
[----:B------:R-:W-:-:S03]  /*0180*/  IABS R2, R10 ;  /* 0x0000000a00027213 */ /* 0x000fc60000000000 */
[----:B------:R-:W-:-:S04]  /*0190*/  IMAD.HI.U32 R7, R7, R13, R6 ;  /* 0x0000000d07077227 */ /* 0x000fc800078e0006 */
[----:B------:R-:W-:Y:S02]  /*01a0*/  IMAD.MOV R13, RZ, RZ, -R12 ;  /* 0x000000ffff0d7224 */ /* 0x000fe400078e0a0c */
[----:B------:R-:W-:-:S04]  /*01b0*/  IMAD.HI.U32 R0, R7, R2, RZ ;  /* 0x0000000207007227 */ /* 0x000fc800078e00ff */
[----:B------:R-:W-:Y:S02]  /*01c0*/  IMAD R7, R8, R3, R8 ;  /* 0x0000000308077224 */ /* 0x000fe400078e0208 */
[----:B------:R-:W-:Y:S02]  /*01d0*/  IMAD R2, R0, R13, R2 ;  /* 0x0000000d00027224 */ /* 0x000fe400078e0202 */
[----:B0-----:R-:W-:-:S03]  /*01e0*/  IMAD.WIDE R6, R7, 0x8, R4 ;  /* 0x0000000807067825 */ /* 0x001fc600078e0204 */
[----:B------:R-:W-:Y:S02]  /*01f0*/  ISETP.GT.U32.AND P1, PT, R9, R2, PT ;  /* 0x000000020900720c */ /* 0x000fe40003f24070 */
[----:B-1----:R-:W2:Y:S11]  /*0200*/  LDG.E.64 R12, desc[UR4][R6.64] ;  /* 0x00000004060c7981 */ /* 0x002eb6000c1e1b00 */
[----:B------:R-:W-:-:S02]  /*0210*/  @!P1 IMAD.IADD R2, R2, 0x1, -R9 ;  /* 0x0000000102029824 */ /* 0x000fc400078e0a09 */
[----:B------:R-:W-:Y:S01]  /*0220*/  @!P1 VIADD R0, R0, 0x1 ;  /* 0x0000000100009836 */ /* 0x000fe20000000000 */
[----:B------:R-:W-:Y:S02]  /*0230*/  ISETP.NE.AND P1, PT, R11, RZ, PT ;  /* 0x000000ff0b00720c */ /* 0x000fe40003f25270 */
[----:B------:R-:W-:Y:S02]  /*0240*/  ISETP.GE.U32.AND P0, PT, R2, R9, PT ;  /* 0x000000090200720c */ /* 0x000fe40003f06070 */
[----:B------:R-:W-:-:S04]  /*0250*/  LOP3.LUT R2, R10, R11, RZ, 0x3c, !PT ;  /* 0x0000000b0a027212 */ /* 0x000fc800078e3cff */
[----:B------:R-:W-:-:S07]  /*0260*/  ISETP.GE.AND P2, PT, R2, RZ, PT ;  /* 0x000000ff0200720c */ /* 0x000fce0003f46270 */
[----:B------:R-:W-:-:S06]  /*0270*/  @P0 VIADD R0, R0, 0x1 ;  /* 0x0000000100000836 */ /* 0x000fcc0000000000 */
[----:B------:R-:W-:Y:S01]  /*0280*/  @!P2 IMAD.MOV R0, RZ, RZ, -R0 ;  /* 0x000000ffff00a224 */ /* 0x000fe200078e0a00 */
[----:B------:R-:W-:-:S05]  /*0290*/  @!P1 LOP3.LUT R0, RZ, R11, RZ, 0x33, !PT ;  /* 0x0000000bff009212 */ /* 0x000fca00078e33ff */
[----:B------:R-:W-:-:S04]  /*02a0*/  IMAD.IADD R2, R0, 0x1, R8 ;  /* 0x0000000100027824 */ /* 0x000fc800078e0208 */
[----:B------:R-:W-:-:S04]  /*02b0*/  IMAD R3, R2, R3, R3 ;  /* 0x0000000302037224 */ /* 0x000fc800078e0203 */
[----:B------:R-:W-:-:S04]  /*02c0*/  IMAD.IADD R3, R3, 0x1, R8 ;  /* 0x0000000103037824 */ /* 0x000fc800078e0208 */
[----:B------:R-:W-:-:S05]  /*02d0*/  IMAD.WIDE R4, R3, 0x8, R4 ;  /* 0x0000000803047825 */ /* 0x000fca00078e0204 */
[----:B------:R-:W3:Y:S01]  /*02e0*/  LDG.E.64 R8, desc[UR4][R4.64] ;  /* 0x0000000404087981 */ /* 0x000ee2000c1e1b00 */
[----:B------:R-:W-:Y:S01]  /*02f0*/  IMAD.MOV.U32 R2, RZ, RZ, 0x1 ;  /* 0x00000001ff027424 */ /* 0x000fe200078e00ff */
[----:B------:R-:W-:Y:S01]  /*0300*/  BSSY.RECONVERGENT B0, `(.L_x_13) ;  /* 0x0000014000007945 */ /* 0x000fe20003800200 */
[----:B------:R-:W-:-:S04]  /*0310*/  IMAD.MOV R0, RZ, RZ, -R0 ;  /* 0x000000ffff007224 */ /* 0x000fc800078e0a00 */
[----:B------:R-:W-:Y:S01]  /*0320*/  IMAD R11, R11, R0, R10 ;  /* 0x000000000b0b7224 */ /* 0x000fe200078e020a */
[----:B--2---:R-:W0:Y:S02]  /*0330*/  MUFU.RCP64H R3, R13 ;  /* 0x0000000d00037308 */ /* 0x004e240000001800 */
[----:B0-----:R-:W-:-:S08]  /*0340*/  DFMA R14, -R12, R2, 1 ;  /* 0x3ff000000c0e742b */ /* 0x001fd00000000102 */
[----:B------:R-:W-:-:S08]  /*0350*/  DFMA R14, R14, R14, R14 ;  /* 0x0000000e0e0e722b */ /* 0x000fd0000000000e */
[----:B------:R-:W-:-:S08]  /*0360*/  DFMA R14, R2, R14, R2 ;  /* 0x0000000e020e722b */ /* 0x000fd00000000002 */
[----:B------:R-:W-:-:S08]  /*0370*/  DFMA R2, -R12, R14, 1 ;  /* 0x3ff000000c02742b */ /* 0x000fd0000000010e */
[----:B------:R-:W-:-:S08]  /*0380*/  DFMA R2, R14, R2, R14 ;  /* 0x000000020e02722b */ /* 0x000fd0000000000e */
[----:B---3--:R-:W-:Y:S01]  /*0390*/  DMUL R14, R8, R2 ;  /* 0x00000002080e7228 */ /* 0x008fe20000000000 */
[----:B------:R-:W-:-:S07]  /*03a0*/  FSETP.GEU.AND P1, PT, |R9|, 6.5827683646048100446e-37, PT ;  /* 0x036000000900780b */ /* 0x000fce0003f2e200 */
[----:B------:R-:W-:-:S08]  /*03b0*/  DFMA R16, -R12, R14, R8 ;  /* 0x0000000e0c10722b */ /* 0x000fd00000000108 */
[----:B------:R-:W-:-:S10]  /*03c0*/  DFMA R2, R2, R16, R14 ;  /* 0x000000100202722b */ /* 0x000fd4000000000e */
[----:B------:R-:W-:-:S05]  /*03d0*/  FFMA R14, RZ, R13, R3 ;  /* 0x0000000dff0e7223 */ /* 0x000fca0000000003 */
[----:B------:R-:W-:-:S13]  /*03e0*/  FSETP.GT.AND P0, PT, |R14|, 1.469367938527859385e-39, PT ;  /* 0x001000000e00780b */ /* 0x000fda0003f04200 */
[----:B------:R-:W-:Y:S05]  /*03f0*/  @P0 BRA P1, `(.L_x_14) ;  /* 0x0000000000100947 */ /* 0x000fea0000800000 */
[----:B------:R-:W-:-:S07]  /*0400*/  MOV R0, 0x420 ;  /* 0x0000042000007802 */ /* 0x000fce0000000f00 */
[----:B------:R-:W-:Y:S05]  /*0410*/  CALL.REL.NOINC `($__internal_1_$__cuda_sm20_div_rn_f64_full) ;  /* 0x0000000000287944 */ /* 0x000fea0003c00000 */
[----:B------:R-:W-:Y:S02]  /*0420*/  IMAD.MOV.U32 R2, RZ, RZ, R16 ;  /* 0x000000ffff027224 */ /* 0x000fe400078e0010 */
[----:B------:R-:W-:-:S07]  /*0430*/  IMAD.MOV.U32 R3, RZ, RZ, R17 ;  /* 0x000000ffff037224 */ /* 0x000fce00078e0011 */
.L_x_14:
[----:B------:R-:W-:Y:S05]  /*0440*/  BSYNC.RECONVERGENT B0 ;  /* 0x0000000000007941 */ /* 0x000fea0003800200 */
.L_x_13:
[----:B------:R-:W-:-:S04]  /*0450*/  IMAD.WIDE R6, R11, 0x8, R6 ;  /* 0x000000080b067825 */ /* 0x000fc800078e0206 */
[----:B------:R-:W-:Y:S02]  /*0460*/  IMAD.WIDE R4, R11, 0x8, R4 ;  /* 0x000000080b047825 */ /* 0x000fe400078e0204 */
[----:B------:R-:W2:Y:S04]  /*0470*/  LDG.E.64 R6, desc[UR4][R6.64] ;  /* 0x0000000406067981 */ /* 0x000ea8000c1e1b00 */
[----:B------:R-:W2:Y:S02]  /*0480*/  LDG.E.64 R8, desc[UR4][R4.64] ;  /* 0x0000000404087981 */ /* 0x000ea4000c1e1b00 */
[----:B--2---:R-:W-:-:S07]  /*0490*/  DFMA R8, R6, -R2, R8 ;  /* 0x800000020608722b */ /* 0x004fce0000000008 */
[----:B------:R-:W-:Y:S01]  /*04a0*/  STG.E.64 desc[UR4][R4.64], R8 ;  /* 0x0000000804007986 */ /* 0x000fe2000c101b04 */
[----:B------:R-:W-:Y:S05]  /*04b0*/  EXIT ;  /* 0x000000000000794d */ /* 0x000fea0003800000 */
        .weak           $__internal_1_$__cuda_sm20_div_rn_f64_full
        .type           $__internal_1_$__cuda_sm20_div_rn_f64_full,@function
        .size           $__internal_1_$__cuda_sm20_div_rn_f64_full,(.L_x_25 - $__internal_1_$__cuda_sm20_div_rn_f64_full)
$__internal_1_$__cuda_sm20_div_rn_f64_full:
[C---:B------:R-:W-:Y:S01]  /*04c0*/  FSETP.GEU.AND P0, PT, |R13|.reuse, 1.469367938527859385e-39, PT ;  /* 0x001000000d00780b */ /* 0x040fe20003f0e200 */
[----:B------:R-:W-:Y:S01]  /*04d0*/  IMAD.MOV.U32 R14, RZ, RZ, 0x1 ;  /* 0x00000001ff0e7424 */ /* 0x000fe200078e00ff */
[----:B------:R-:W-:Y:S01]  /*04e0*/  LOP3.LUT R2, R13, 0x800fffff, RZ, 0xc0, !PT ;  /* 0x800fffff0d027812 */ /* 0x000fe200078ec0ff */
[----:B------:R-:W-:Y:S01]  /*04f0*/  BSSY.RECONVERGENT B1, `(.L_x_15) ;  /* 0x0000055000017945 */ /* 0x000fe20003800200 */
[C---:B------:R-:W-:Y:S02]  /*0500*/  FSETP.GEU.AND P2, PT, |R9|.reuse, 1.469367938527859385e-39, PT ;  /* 0x001000000900780b */ /* 0x040fe40003f4e200 */
[----:B------:R-:W-:Y:S01]  /*0510*/  LOP3.LUT R3, R2, 0x3ff00000, RZ, 0xfc, !PT ;  /* 0x3ff0000002037812 */ /* 0x000fe200078efcff */
[----:B------:R-:W-:Y:S01]  /*0520*/  IMAD.MOV.U32 R2, RZ, RZ, R12 ;  /* 0x000000ffff027224 */ /* 0x000fe200078e000c */
[----:B------:R-:W-:-:S05]  /*0530*/  LOP3.LUT R10, R9, 0x7ff00000, RZ, 0xc0, !PT ;  /* 0x7ff00000090a7812 */ /* 0x000fca00078ec0ff */
[----:B------:R-:W-:Y:S01]  /*0540*/  @!P0 DMUL R2, R12, 8.98846567431157953865e+307 ;  /* 0x7fe000000c028828 */ /* 0x000fe20000000000 */
[----:B------:R-:W-:-:S03]  /*0550*/  IMAD.MOV.U32 R24, RZ, RZ, R10 ;  /* 0x000000ffff187224 */ /* 0x000fc600078e000a */
[----:B------:R-:W-:Y:S02]  /*0560*/  @!P2 LOP3.LUT R21, R13, 0x7ff00000, RZ, 0xc0, !PT ;  /* 0x7ff000000d15a812 */ /* 0x000fe400078ec0ff */
[----:B------:R-:W0:Y:S02]  /*0570*/  MUFU.RCP64H R15, R3 ;  /* 0x00000003000f7308 */ /* 0x000e240000001800 */
[----:B------:R-:W-:Y:S01]  /*0580*/  @!P2 ISETP.GE.U32.AND P3, PT, R10, R21, PT ;  /* 0x000000150a00a20c */ /* 0x000fe20003f66070 */
[----:B0-----:R-:W-:-:S08]  /*0590*/  DFMA R16, R14, -R2, 1 ;  /* 0x3ff000000e10742b */ /* 0x001fd00000000802 */
[----:B------:R-:W-:Y:S01]  /*05a0*/  DFMA R18, R16, R16, R16 ;  /* 0x000000101012722b */ /* 0x000fe20000000010 */
[----:B------:R-:W-:Y:S01]  /*05b0*/  IMAD.MOV.U32 R16, RZ, RZ, 0x1ca00000 ;  /* 0x1ca00000ff107424 */ /* 0x000fe200078e00ff */
[----:B------:R-:W-:-:S04]  /*05c0*/  LOP3.LUT R17, R13, 0x7ff00000, RZ, 0xc0, !PT ;  /* 0x7ff000000d117812 */ /* 0x000fc800078ec0ff */
[----:B------:R-:W-:Y:S02]  /*05d0*/  @!P2 SEL R21, R16, 0x63400000, !P3 ;  /* 0x634000001015a807 */ /* 0x000fe40005800000 */
[----:B------:R-:W-:Y:S01]  /*05e0*/  DFMA R18, R14, R18, R14 ;  /* 0x000000120e12722b */ /* 0x000fe2000000000e */
[----:B------:R-:W-:Y:S01]  /*05f0*/  ISETP.GE.U32.AND P1, PT, R10, R17, PT ;  /* 0x000000110a00720c */ /* 0x000fe20003f26070 */
[----:B------:R-:W-:Y:S01]  /*0600*/  IMAD.MOV.U32 R14, RZ, RZ, R8 ;  /* 0x000000ffff0e7224 */ /* 0x000fe200078e0008 */
[----:B------:R-:W-:Y:S01]  /*0610*/  @!P2 LOP3.LUT R22, R21, 0x80000000, R9, 0xf8, !PT ;  /* 0x800000001516a812 */ /* 0x000fe200078ef809 */
[----:B------:R-:W-:Y:S01]  /*0620*/  IMAD.MOV.U32 R25, RZ, RZ, R17 ;  /* 0x000000ffff197224 */ /* 0x000fe200078e0011 */
[----:B------:R-:W-:Y:S02]  /*0630*/  SEL R15, R16, 0x63400000, !P1 ;  /* 0x63400000100f7807 */ /* 0x000fe40004800000 */
[----:B------:R-:W-:Y:S01]  /*0640*/  @!P2 LOP3.LUT R23, R22, 0x100000, RZ, 0xfc, !PT ;  /* 0x001000001617a812 */ /* 0x000fe200078efcff */
[----:B------:R-:W-:Y:S01]  /*0650*/  DFMA R20, R18, -R2, 1 ;  /* 0x3ff000001214742b */ /* 0x000fe20000000802 */
[----:B------:R-:W-:-:S02]  /*0660*/  LOP3.LUT R15, R15, 0x800fffff, R9, 0xf8, !PT ;  /* 0x800fffff0f0f7812 */ /* 0x000fc400078ef809 */
[----:B------:R-:W-:Y:S02]  /*0670*/  @!P2 MOV R22, RZ ;  /* 0x000000ff0016a202 */ /* 0x000fe40000000f00 */
[----:B------:R-:W-:-:S03]  /*0680*/  @!P0 LOP3.LUT R25, R3, 0x7ff00000, RZ, 0xc0, !PT ;  /* 0x7ff0000003198812 */ /* 0x000fc600078ec0ff */
[----:B------:R-:W-:Y:S02]  /*0690*/  DFMA R18, R18, R20, R18 ;  /* 0x000000141212722b */ /* 0x000fe40000000012 */
[----:B------:R-:W-:-:S08]  /*06a0*/  @!P2 DFMA R14, R14, 2, -R22 ;  /* 0x400000000e0ea82b */ /* 0x000fd00000000816 */
[----:B------:R-:W-:Y:S02]  /*06b0*/  DMUL R20, R18, R14 ;  /* 0x0000000e12147228 */ /* 0x000fe40000000000 */
[----:B------:R-:W-:-:S05]  /*06c0*/  @!P2 LOP3.LUT R24, R15, 0x7ff00000, RZ, 0xc0, !PT ;  /* 0x7ff000000f18a812 */ /* 0x000fca00078ec0ff */
[----:B------:R-:W-:Y:S01]  /*06d0*/  VIADD R17, R24, 0xffffffff ;  /* 0xffffffff18117836 */ /* 0x000fe20000000000 */
[----:B------:R-:W-:-:S04]  /*06e0*/  DFMA R22, R20, -R2, R14 ;  /* 0x800000021416722b */ /* 0x000fc8000000000e */
[----:B------:R-:W-:Y:S01]  /*06f0*/  ISETP.GT.U32.AND P0, PT, R17, 0x7feffffe, PT ;  /* 0x7feffffe1100780c */ /* 0x000fe20003f04070 */
[----:B------:R-:W-:-:S03]  /*0700*/  VIADD R17, R25, 0xffffffff ;  /* 0xffffffff19117836 */ /* 0x000fc60000000000 */
[----:B------:R-:W-:Y:S02]  /*0710*/  DFMA R18, R18, R22, R20 ;  /* 0x000000161212722b */ /* 0x000fe40000000014 */
[----:B------:R-:W-:-:S13]  /*0720*/  ISETP.GT.U32.OR P0, PT, R17, 0x7feffffe, P0 ;  /* 0x7feffffe1100780c */ /* 0x000fda0000704470 */
[----:B------:R-:W-:Y:S05]  /*0730*/  @P0 BRA `(.L_x_16) ;  /* 0x00000000006c0947 */ /* 0x000fea0003800000 */
[----:B------:R-:W-:Y:S01]  /*0740*/  LOP3.LUT R9, R13, 0x7ff00000, RZ, 0xc0, !PT ;  /* 0x7ff000000d097812 */ /* 0x000fe200078ec0ff */
[----:B------:R-:W-:-:S03]  /*0750*/  IMAD.MOV.U32 R20, RZ, RZ, RZ ;  /* 0x000000ffff147224 */ /* 0x000fc600078e00ff */
[CC--:B------:R-:W-:Y:S02]  /*0760*/  VIADDMNMX R8, R10.reuse, -R9.reuse, 0xb9600000, !PT ;  /* 0xb96000000a087446 */ /* 0x0c0fe40007800909 */
[----:B------:R-:W-:Y:S02]  /*0770*/  ISETP.GE.U32.AND P0, PT, R10, R9, PT ;  /* 0x000000090a00720c */ /* 0x000fe40003f06070 */
[----:B------:R-:W-:Y:S02]  /*0780*/  VIMNMX R8, PT, PT, R8, 0x46a00000, PT ;  /* 0x46a0000008087848 */ /* 0x000fe40003fe0100 */
[----:B------:R-:W-:-:S05]  /*0790*/  SEL R9, R16, 0x63400000, !P0 ;  /* 0x6340000010097807 */ /* 0x000fca0004000000 */
[----:B------:R-:W-:-:S04]  /*07a0*/  IMAD.IADD R8, R8, 0x1, -R9 ;  /* 0x0000000108087824 */ /* 0x000fc800078e0a09 */
        /* <DEDUP_REMOVED lines=10> */
[----:B------:R-:W-:Y:S02]  /*0850*/  IMAD.MOV R3, RZ, RZ, -R8 ;  /* 0x000000ffff037224 */ /* 0x000fe400078e0a08 */
[----:B------:R-:W-:-:S06]  /*0860*/  IMAD.MOV.U32 R2, RZ, RZ, RZ ;  /* 0x000000ffff027224 */ /* 0x000fcc00078e00ff */
[----:B------:R-:W-:Y:S02]  /*0870*/  DFMA R2, R16, -R2, R18 ;  /* 0x800000021002722b */ /* 0x000fe40000000012 */
[----:B------:R-:W-:-:S04]  /*0880*/  DMUL.RP R18, R18, R20 ;  /* 0x0000001412127228 */ /* 0x000fc80000008000 */
[----:B------:R-:W-:-:S04]  /*0890*/  IADD3 R2, PT, PT, -R8, -0x43300000, RZ ;  /* 0xbcd0000008027810 */ /* 0x000fc80007ffe1ff */
[----:B------:R-:W-:Y:S02]  /*08a0*/  FSETP.NEU.AND P0, PT, |R3|, R2, PT ;  /* 0x000000020300720b */ /* 0x000fe40003f0d200 */
[----:B------:R-:W-:Y:S02]  /*08b0*/  LOP3.LUT R13, R19, R13, RZ, 0x3c, !PT ;  /* 0x0000000d130d7212 */ /* 0x000fe400078e3cff */
[----:B------:R-:W-:Y:S02]  /*08c0*/  FSEL R16, R18, R16, !P0 ;  /* 0x0000001012107208 */ /* 0x000fe40004000000 */
[----:B------:R-:W-:Y:S01]  /*08d0*/  FSEL R17, R13, R17, !P0 ;  /* 0x000000110d117208 */ /* 0x000fe20004000000 */
[----:B------:R-:W-:Y:S06]  /*08e0*/  BRA `(.L_x_17) ;  /* 0x0000000000547947 */ /* 0x000fec0003800000 */
.L_x_16:
[----:B------:R-:W-:-:S14]  /*08f0*/  DSETP.NAN.AND P0, PT, R8, R8, PT ;  /* 0x000000080800722a */ /* 0x000fdc0003f08000 */
[----:B------:R-:W-:Y:S05]  /*0900*/  @P0 BRA `(.L_x_18) ;  /* 0x0000000000440947 */ /* 0x000fea0003800000 */
[----:B------:R-:W-:-:S14]  /*0910*/  DSETP.NAN.AND P0, PT, R12, R12, PT ;  /* 0x0000000c0c00722a */ /* 0x000fdc0003f08000 */
[----:B------:R-:W-:Y:S05]  /*0920*/  @P0 BRA `(.L_x_19) ;  /* 0x0000000000300947 */ /* 0x000fea0003800000 */
[----:B------:R-:W-:Y:S01]  /*0930*/  ISETP.NE.AND P0, PT, R24, R25, PT ;  /* 0x000000191800720c */ /* 0x000fe20003f05270 */
[----:B------:R-:W-:Y:S01]  /*0940*/  IMAD.MOV.U32 R17, RZ, RZ, -0x80000 ;  /* 0xfff80000ff117424 */ /* 0x000fe200078e00ff */
[----:B------:R-:W-:-:S11]  /*0950*/  MOV R16, 0x0 ;  /* 0x0000000000107802 */ /* 0x000fd60000000f00 */
        /* <DEDUP_REMOVED lines=9> */
.L_x_19:
[----:B------:R-:W-:Y:S01]  /*09f0*/  LOP3.LUT R17, R13, 0x80000, RZ, 0xfc, !PT ;  /* 0x000800000d117812 */ /* 0x000fe200078efcff */
[----:B------:R-:W-:Y:S01]  /*0a00*/  IMAD.MOV.U32 R16, RZ, RZ, R12 ;  /* 0x000000ffff107224 */ /* 0x000fe200078e000c */
[----:B------:R-:W-:Y:S06]  /*0a10*/  BRA `(.L_x_17) ;  /* 0x0000000000087947 */ /* 0x000fec0003800000 */
.L_x_18:
[----:B------:R-:W-:Y:S01]  /*0a20*/  LOP3.LUT R17, R9, 0x80000, RZ, 0xfc, !PT ;  /* 0x0008000009117812 */ /* 0x000fe200078efcff */
[----:B------:R-:W-:-:S07]  /*0a30*/  IMAD.MOV.U32 R16, RZ, RZ, R8 ;  /* 0x000000ffff107224 */ /* 0x000fce00078e0008 */
.L_x_17:
[----:B------:R-:W-:Y:S05]  /*0a40*/  BSYNC.RECONVERGENT B1 ;  /* 0x0000000000017941 */ /* 0x000fea0003800200 */
.L_x_15:
[----:B------:R-:W-:Y:S02]  /*0a50*/  IMAD.MOV.U32 R2, RZ, RZ, R0 ;  /* 0x000000ffff027224 */ /* 0x000fe400078e0000 */
[----:B------:R-:W-:-:S04]  /*0a60*/  IMAD.MOV.U32 R3, RZ, RZ, 0x0 ;  /* 0x00000000ff037424 */ /* 0x000fc800078e00ff */
[----:B------:R-:W-:Y:S05]  /*0a70*/  RET.REL.NODEC R2 `(_Z22column_elimination_gpuPdiii) ;  /* 0xfffffff402607950 */ /* 0x000fea0003c3ffff */
.L_x_20:
        /* <DEDUP_REMOVED lines=16> */
.L_x_25:


//--------------------- .text._Z16replace_zero_gpuPdiii --------------------------
	.section	.text._Z16replace_zero_gpuPdiii,"ax",@progbits
	.align	128
        .global         _Z16replace_zero_gpuPdiii
        .type           _Z16replace_zero_gpuPdiii,@function
        .size           _Z16replace_zero_gpuPdiii,(.L_x_29 - _Z16replace_zero_gpuPdiii)
        .other          _Z16replace_zero_gpuPdiii,@"STO_CUDA_ENTRY STV_DEFAULT"
_Z16replace_zero_gpuPdiii:
.text._Z16replace_zero_gpuPdiii:
[----:B------:R-:W-:Y:S08]  /*0000*/  LDC R1, c[0x0][0x37c] ;  /* 0x0000df00ff017b82 */ /* 0x000ff00000000800 */
[----:B------:R-:W0:Y:S01]  /*0010*/  LDC R8, c[0x0][0x38c] ;  /* 0x0000e300ff087b82 */ /* 0x000e220000000800 */
[----:B------:R-:W1:Y:S01]  /*0020*/  LDCU UR6, c[0x0][0x390] ;  /* 0x00007200ff0677ac */ /* 0x000e620008000800 */
[----:B------:R-:W2:Y:S06]  /*0030*/  LDCU.64 UR4, c[0x0][0x358] ;  /* 0x00006b00ff0477ac */ /* 0x000eac0008000a00 */
[----:B------:R-:W3:Y:S01]  /*0040*/  LDC.64 R2, c[0x0][0x380] ;  /* 0x0000e000ff027b82 */ /* 0x000ee20000000a00 */
[----:B-1----:R-:W-:-:S05]  /*0050*/  MOV R9, UR6 ;  /* 0x0000000600097c02 */ /* 0x002fca0008000f00 */
[----:B0-----:R-:W-:-:S04]  /*0060*/  IMAD R5, R9, R8, R9 ;  /* 0x0000000809057224 */ /* 0x001fc800078e0209 */
[----:B---3--:R-:W-:-:S05]  /*0070*/  IMAD.WIDE R4, R5, 0x8, R2 ;  /* 0x0000000805047825 */ /* 0x008fca00078e0202 */
[----:B--2---:R-:W2:Y:S01]  /*0080*/  LDG.E.64 R6, desc[UR4][R4.64] ;  /* 0x0000000404067981 */ /* 0x004ea2000c1e1b00 */
[----:B------:R-:W-:Y:S01]  /*0090*/  UMOV UR6, 0xeb1c432d ;  /* 0xeb1c432d00067882 */ /* 0x000fe20000000000 */
[----:B------:R-:W-:Y:S02]  /*00a0*/  UMOV UR7, 0x3f1a36e2 ;  /* 0x3f1a36e200077882 */ /* 0x000fe40000000000 */
[----:B--2---:R-:W-:-:S14]  /*00b0*/  DSETP.GTU.AND P0, PT, |R6|, UR6, PT ;  /* 0x0000000606007e2a */ /* 0x004fdc000bf0c200 */
[----:B------:R-:W-:Y:S05]  /*00c0*/  @P0 EXIT ;  /* 0x000000000000094d */ /* 0x000fea0003800000 */
[----:B------:R-:W0:Y:S01]  /*00d0*/  LDCU UR6, c[0x0][0x388] ;  /* 0x00007100ff0677ac */ /* 0x000e220008000800 */
[----:B------:R-:W1:Y:S01]  /*00e0*/  LDC R0, c[0x0][0x390] ;  /* 0x0000e400ff007b82 */ /* 0x000e620000000800 */
[----:B0-----:R-:W-:-:S13]  /*00f0*/  ISETP.GE.AND P0, PT, R9, UR6, PT ;  /* 0x0000000609007c0c */ /* 0x001fda000bf06270 */
[----:B------:R-:W-:Y:S05]  /*0100*/  @P0 BRA `(.L_x_21) ;  /* 0x0000000000400947 */ /* 0x000fea0003800000 */
[----:B------:R-:W0:Y:S01]  /*0110*/  LDC R10, c[0x0][0x388] ;  /* 0x0000e200ff0a7b82 */ /* 0x000e220000000800 */
[----:B------:R-:W2:Y:S07]  /*0120*/  LDCU UR8, c[0x0][0x388] ;  /* 0x00007100ff0877ac */ /* 0x000eae0008000800 */
[----:B------:R-:W3:Y:S08]  /*0130*/  LDC R8, c[0x0][0x38c] ;  /* 0x0000e300ff087b82 */ /* 0x000ef00000000800 */
[----:B------:R-:W4:Y:S08]  /*0140*/  LDC R9, c[0x0][0x390] ;  /* 0x0000e400ff097b82 */ /* 0x000f300000000800 */
[----:B--2---:R-:W0:Y:S02]  /*0150*/  LDC.64 R2, c[0x0][0x380] ;  /* 0x0000e000ff027b82 */ /* 0x004e240000000a00 */
.L_x_22:
[----:B-1-34-:R-:W-:-:S04]  /*0160*/  IMAD R7, R0, R8, R9 ;  /* 0x0000000800077224 */ /* 0x01afc800078e0209 */
[----:B0-----:R-:W-:-:S06]  /*0170*/  IMAD.WIDE R6, R7, 0x8, R2 ;  /* 0x0000000807067825 */ /* 0x001fcc00078e0202 */
[----:B------:R-:W2:Y:S01]  /*0180*/  LDG.E.64 R6, desc[UR4][R6.64] ;  /* 0x0000000406067981 */ /* 0x000ea2000c1e1b00 */
[----:B------:R-:W-:Y:S01]  /*0190*/  UMOV UR6, 0xeb1c432d ;  /* 0xeb1c432d00067882 */ /* 0x000fe20000000000 */
[----:B------:R-:W-:Y:S02]  /*01a0*/  UMOV UR7, 0x3f1a36e2 ;  /* 0x3f1a36e200077882 */ /* 0x000fe40000000000 */
[----:B--2---:R-:W-:-:S14]  /*01b0*/  DSETP.GT.AND P0, PT, |R6|, UR6, PT ;  /* 0x0000000606007e2a */ /* 0x004fdc000bf04200 */
[----:B------:R-:W-:Y:S05]  /*01c0*/  @P0 BRA `(.L_x_21) ;  /* 0x0000000000100947 */ /* 0x000fea0003800000 */
[----:B------:R-:W-:-:S04]  /*01d0*/  IADD3 R0, PT, PT, R0, 0x1, RZ ;  /* 0x0000000100007810 */ /* 0x000fc80007ffe0ff */
[----:B------:R-:W-:-:S13]  /*01e0*/  ISETP.NE.AND P0, PT, R0, UR8, PT ;  /* 0x0000000800007c0c */ /* 0x000fda000bf05270 */
[----:B------:R-:W-:Y:S05]  /*01f0*/  @P0 BRA `(.L_x_22) ;  /* 0xfffffffc00d80947 */ /* 0x000fea000383ffff */
[----:B------:R-:W-:-:S07]  /*0200*/  MOV R0, R10 ;  /* 0x0000000a00007202 */ /* 0x000fce0000000f00 */
.L_x_21:
[----:B------:R-:W0:Y:S01]  /*0210*/  S2R R7, SR_CTAID.X ;  /* 0x0000000000077919 */ /* 0x000e220000002500 */
[----:B------:R-:W0:Y:S01]  /*0220*/  LDCU UR6, c[0x0][0x360] ;  /* 0x00006c00ff0677ac */ /* 0x000e220008000800 */
[----:B------:R-:W0:Y:S02]  /*0230*/  S2R R6, SR_TID.X ;  /* 0x0000000000067919 */ /* 0x000e240000002100 */
[----:B0-----:R-:W-:-:S05]  /*0240*/  IMAD R7, R7, UR6, R6 ;  /* 0x0000000607077c24 */ /* 0x001fca000f8e0206 */
[----:B------:R-:W-:-:S04]  /*0250*/  IADD3 R9, PT, PT, R7, R9, RZ ;  /* 0x0000000907097210 */ /* 0x000fc80007ffe0ff */
[----:B------:R-:W-:-:S13]  /*0260*/  ISETP.GE.AND P0, PT, R9, R8, PT ;  /* 0x000000080900720c */ /* 0x000fda0003f06270 */
[----:B------:R-:W-:Y:S05]  /*0270*/  @P0 EXIT ;  /* 0x000000000000094d */ /* 0x000fea0003800000 */
[----:B------:R-:W-:Y:S01]  /*0280*/  BAR.SYNC.DEFER_BLOCKING 0x0 ;  /* 0x0000000000007b1d */ /* 0x000fe20000010000 */
[----:B-1----:R-:W-:Y:S02]  /*0290*/  IMAD R9, R0, R8, R9 ;  /* 0x0000000800097224 */ /* 0x002fe400078e0209 */
[----:B------:R-:W-:-:S04]  /*02a0*/  IMAD.WIDE R4, R7, 0x8, R4 ;  /* 0x0000000807047825 */ /* 0x000fc800078e0204 */
[----:B------:R-:W-:Y:S01]  /*02b0*/  IMAD.WIDE R2, R9, 0x8, R2 ;  /* 0x0000000809027825 */ /* 0x000fe200078e0202 */
[----:B------:R-:W2:Y:S05]  /*02c0*/  LDG.E.64 R6, desc[UR4][R4.64] ;  /* 0x0000000404067981 */ /* 0x000eaa000c1e1b00 */
[----:B------:R-:W2:Y:S02]  /*02d0*/  LDG.E.64 R2, desc[UR4][R2.64] ;  /* 0x0000000402027981 */ /* 0x000ea4000c1e1b00 */
[----:B--2---:R-:W-:-:S07]  /*02e0*/  DADD R6, R2, R6 ;  /* 0x0000000002067229 */ /* 0x004fce0000000006 */
[----:B------:R-:W-:Y:S01]  /*02f0*/  STG.E.64 desc[UR4][R4.64], R6 ;  /* 0x0000000604007986 */ /* 0x000fe2000c101b04 */
[----:B------:R-:W-:Y:S05]  /*0300*/  EXIT ;  /* 0x000000000000794d */ /* 0x000fea0003800000 */
.L_x_23:
        /* <DEDUP_REMOVED lines=15> */
.L_x_29:


//--------------------- .nv.shared.reserved.0     --------------------------
	.section	.nv.shared.reserved.0,"aw",@nobits
	.weak		__nv_reservedSMEM_offset_0_alias
	.size		__nv_reservedSMEM_offset_0_alias, 0, 64
	.other		__nv_reservedSMEM_offset_0_alias,@"STO_CUDA_RESERVED_SHARED STV_DEFAULT"
__nv_reservedSMEM_offset_0_alias:
	.zero		0
	.zero		64


//--------------------- .nv.constant0._Z23reverse_row_eliminationPdiii --------------------------
	.section	.nv.constant0._Z23reverse_row_eliminationPdiii,"a",@progbits
	.sectionflags	@""
	.align	4
.nv.constant0._Z23reverse_row_eliminationPdiii:
	.zero		916


//--------------------- .nv.constant0._Z15multiple_columnPdiii --------------------------
	.section	.nv.constant0._Z15multiple_columnPdiii,"a",@progbits
	.sectionflags	@""
	.align	4
.nv.constant0._Z15multiple_columnPdiii:
	.zero		916


//--------------------- .nv.constant0._Z22column_elimination_gpuPdiii --------------------------
	.section	.nv.constant0._Z22column_elimination_gpuPdiii,"a",@progbits
	.sectionflags	@""
	.align	4
.nv.constant0._Z22column_elimination_gpuPdiii:
	.zero		916


//--------------------- .nv.constant0._Z16replace_zero_gpuPdiii --------------------------
	.section	.nv.constant0._Z16replace_zero_gpuPdiii,"a",@progbits
	.sectionflags	@""
	.align	4
.nv.constant0._Z16replace_zero_gpuPdiii:
	.zero		916


//--------------------- SYMBOLS --------------------------

	.type		.nv.reservedSmem.offset0,@object
	.size		.nv.reservedSmem.offset0,0x4
